//
// Generated by NVIDIA NVVM Compiler
//
// Compiler Build ID: CL-36424714
// Cuda compilation tools, release 13.0, V13.0.88
// Based on NVVM 20.0.0
//

.version 9.0
.target sm_100
.address_size 64

	// .globl	_Z25flash_attn_forward_kernelPKfS0_S0_Pfii
// _ZZ25flash_attn_forward_kernelPKfS0_S0_PfiiE6K_tile has been demoted
// _ZZ25flash_attn_forward_kernelPKfS0_S0_PfiiE6V_tile has been demoted

.visible .entry _Z25flash_attn_forward_kernelPKfS0_S0_Pfii(
	.param .u64 .ptr .align 1 _Z25flash_attn_forward_kernelPKfS0_S0_Pfii_param_0,
	.param .u64 .ptr .align 1 _Z25flash_attn_forward_kernelPKfS0_S0_Pfii_param_1,
	.param .u64 .ptr .align 1 _Z25flash_attn_forward_kernelPKfS0_S0_Pfii_param_2,
	.param .u64 .ptr .align 1 _Z25flash_attn_forward_kernelPKfS0_S0_Pfii_param_3,
	.param .u32 _Z25flash_attn_forward_kernelPKfS0_S0_Pfii_param_4,
	.param .u32 _Z25flash_attn_forward_kernelPKfS0_S0_Pfii_param_5
)
{
	.local .align 16 .b8 	__local_depot0[512];
	.reg .b64 	%SP;
	.reg .b64 	%SPL;
	.reg .pred 	%p<99>;
	.reg .b32 	%r<283>;
	.reg .b32 	%f<584>;
	.reg .b64 	%rd<97>;
	// demoted variable
	.shared .align 4 .b8 _ZZ25flash_attn_forward_kernelPKfS0_S0_PfiiE6K_tile[16384];
	// demoted variable
	.shared .align 4 .b8 _ZZ25flash_attn_forward_kernelPKfS0_S0_PfiiE6V_tile[16384];
	mov.u64 	%SPL, __local_depot0;
	ld.param.u64 	%rd14, [_Z25flash_attn_forward_kernelPKfS0_S0_Pfii_param_0];
	ld.param.u64 	%rd16, [_Z25flash_attn_forward_kernelPKfS0_S0_Pfii_param_1];
	ld.param.u64 	%rd17, [_Z25flash_attn_forward_kernelPKfS0_S0_Pfii_param_2];
	ld.param.u64 	%rd15, [_Z25flash_attn_forward_kernelPKfS0_S0_Pfii_param_3];
	ld.param.u32 	%r108, [_Z25flash_attn_forward_kernelPKfS0_S0_Pfii_param_4];
	ld.param.u32 	%r109, [_Z25flash_attn_forward_kernelPKfS0_S0_Pfii_param_5];
	cvta.to.global.u64 	%rd1, %rd17;
	cvta.to.global.u64 	%rd2, %rd16;
	add.u64 	%rd3, %SPL, 0;
	mov.u32 	%r1, %tid.x;
	mov.u32 	%r110, %ctaid.x;
	shl.b32 	%r111, %r110, 5;
	add.s32 	%r2, %r111, %r1;
	setp.ge.s32 	%p2, %r2, %r108;
	@%p2 bra 	$L__BB0_128;
	cvta.to.global.u64 	%rd19, %rd15;
	cvt.rn.f32.s32 	%f52, %r109;
	rsqrt.approx.f32 	%f1, %f52;
	mul.lo.s32 	%r3, %r109, %r2;
	mul.wide.s32 	%rd20, %r3, 4;
	add.s64 	%rd4, %rd19, %rd20;
	setp.lt.s32 	%p3, %r109, 1;
	@%p3 bra 	$L__BB0_14;
	and.b32  	%r4, %r109, 15;
	setp.lt.u32 	%p4, %r109, 16;
	mov.b32 	%r243, 0;
	@%p4 bra 	$L__BB0_5;
	and.b32  	%r243, %r109, 2147483632;
	mov.b32 	%r241, 0;
$L__BB0_4:
	.pragma "nounroll";
	mul.wide.u32 	%rd21, %r241, 4;
	add.s64 	%rd22, %rd4, %rd21;
	mov.b32 	%r114, 0;
	st.global.u32 	[%rd22], %r114;
	st.global.u32 	[%rd22+4], %r114;
	st.global.u32 	[%rd22+8], %r114;
	st.global.u32 	[%rd22+12], %r114;
	st.global.u32 	[%rd22+16], %r114;
	st.global.u32 	[%rd22+20], %r114;
	st.global.u32 	[%rd22+24], %r114;
	st.global.u32 	[%rd22+28], %r114;
	st.global.u32 	[%rd22+32], %r114;
	st.global.u32 	[%rd22+36], %r114;
	st.global.u32 	[%rd22+40], %r114;
	st.global.u32 	[%rd22+44], %r114;
	st.global.u32 	[%rd22+48], %r114;
	st.global.u32 	[%rd22+52], %r114;
	st.global.u32 	[%rd22+56], %r114;
	st.global.u32 	[%rd22+60], %r114;
	add.s32 	%r241, %r241, 16;
	setp.ne.s32 	%p5, %r241, %r243;
	@%p5 bra 	$L__BB0_4;
$L__BB0_5:
	setp.eq.s32 	%p6, %r4, 0;
	@%p6 bra 	$L__BB0_14;
	and.b32  	%r9, %r109, 7;
	setp.lt.u32 	%p7, %r4, 8;
	@%p7 bra 	$L__BB0_8;
	mul.wide.u32 	%rd23, %r243, 4;
	add.s64 	%rd24, %rd4, %rd23;
	mov.b32 	%r115, 0;
	st.global.u32 	[%rd24], %r115;
	st.global.u32 	[%rd24+4], %r115;
	st.global.u32 	[%rd24+8], %r115;
	st.global.u32 	[%rd24+12], %r115;
	st.global.u32 	[%rd24+16], %r115;
	st.global.u32 	[%rd24+20], %r115;
	st.global.u32 	[%rd24+24], %r115;
	st.global.u32 	[%rd24+28], %r115;
	add.s32 	%r243, %r243, 8;
$L__BB0_8:
	setp.eq.s32 	%p8, %r9, 0;
	@%p8 bra 	$L__BB0_14;
	and.b32  	%r12, %r109, 3;
	setp.lt.u32 	%p9, %r9, 4;
	@%p9 bra 	$L__BB0_11;
	mul.wide.u32 	%rd25, %r243, 4;
	add.s64 	%rd26, %rd4, %rd25;
	mov.b32 	%r116, 0;
	st.global.u32 	[%rd26], %r116;
	st.global.u32 	[%rd26+4], %r116;
	st.global.u32 	[%rd26+8], %r116;
	st.global.u32 	[%rd26+12], %r116;
	add.s32 	%r243, %r243, 4;
$L__BB0_11:
	setp.eq.s32 	%p10, %r12, 0;
	@%p10 bra 	$L__BB0_14;
	mov.b32 	%r246, 0;
$L__BB0_13:
	.pragma "nounroll";
	mul.wide.u32 	%rd27, %r243, 4;
	add.s64 	%rd28, %rd4, %rd27;
	mov.b32 	%r118, 0;
	st.global.u32 	[%rd28], %r118;
	add.s32 	%r243, %r243, 1;
	add.s32 	%r246, %r246, 1;
	setp.ne.s32 	%p11, %r246, %r12;
	@%p11 bra 	$L__BB0_13;
$L__BB0_14:
	cvta.to.global.u64 	%rd29, %rd14;
	add.s64 	%rd5, %rd29, %rd20;
	setp.lt.s32 	%p12, %r108, 1;
	@%p12 bra 	$L__BB0_128;
	setp.gt.u32 	%p13, %r1, 31;
	setp.lt.s32 	%p14, %r109, 1;
	add.s32 	%r19, %r109, -1;
	and.b32  	%r20, %r109, 15;
	and.b32  	%r21, %r109, 7;
	and.b32  	%r22, %r109, 3;
	or.pred  	%p1, %p13, %p14;
	and.b32  	%r23, %r109, 2147483632;
	mov.b32 	%r248, 0;
	mov.f32 	%f556, 0f00000000;
	mov.f32 	%f555, 0fF149F2CA;
	mov.u32 	%r247, %r108;
$L__BB0_16:
	min.s32 	%r120, %r247, 32;
	max.s32 	%r26, %r120, 1;
	@%p1 bra 	$L__BB0_21;
	mov.u32 	%r249, %tid.x;
$L__BB0_18:
	add.s32 	%r29, %r249, %r248;
	shl.b32 	%r30, %r249, 9;
	mov.u32 	%r121, _ZZ25flash_attn_forward_kernelPKfS0_S0_PfiiE6K_tile;
	add.s32 	%r31, %r121, %r30;
	mov.u32 	%r122, _ZZ25flash_attn_forward_kernelPKfS0_S0_PfiiE6V_tile;
	add.s32 	%r32, %r122, %r30;
	setp.lt.s32 	%p15, %r29, %r108;
	@%p15 bra 	$L__BB0_38;
	setp.gt.s32 	%p16, %r109, 0;
	@%p16 bra 	$L__BB0_51;
$L__BB0_20:
	mov.u32 	%r162, %ntid.x;
	add.s32 	%r249, %r249, %r162;
	setp.lt.u32 	%p34, %r249, 32;
	@%p34 bra 	$L__BB0_18;
$L__BB0_21:
	bar.sync 	0;
	setp.le.s32 	%p35, %r108, %r248;
	@%p35 bra 	$L__BB0_129;
	setp.lt.s32 	%p36, %r109, 1;
	@%p36 bra 	$L__BB0_62;
	mov.f32 	%f569, 0fF149F2CA;
	mov.b32 	%r260, 0;
$L__BB0_24:
	setp.lt.u32 	%p42, %r19, 15;
	shl.b32 	%r60, %r260, 7;
	mov.f32 	%f565, 0f00000000;
	mov.b32 	%r263, 0;
	@%p42 bra 	$L__BB0_27;
	mov.f32 	%f565, 0f00000000;
	mov.b32 	%r261, 0;
$L__BB0_26:
	.pragma "nounroll";
	mul.wide.u32 	%rd59, %r261, 4;
	add.s64 	%rd60, %rd5, %rd59;
	ld.global.nc.f32 	%f125, [%rd60];
	add.s32 	%r168, %r60, %r261;
	shl.b32 	%r169, %r168, 2;
	mov.u32 	%r170, _ZZ25flash_attn_forward_kernelPKfS0_S0_PfiiE6K_tile;
	add.s32 	%r171, %r170, %r169;
	ld.shared.f32 	%f126, [%r171];
	fma.rn.f32 	%f127, %f125, %f126, %f565;
	ld.global.nc.f32 	%f128, [%rd60+4];
	ld.shared.f32 	%f129, [%r171+4];
	fma.rn.f32 	%f130, %f128, %f129, %f127;
	ld.global.nc.f32 	%f131, [%rd60+8];
	ld.shared.f32 	%f132, [%r171+8];
	fma.rn.f32 	%f133, %f131, %f132, %f130;
	ld.global.nc.f32 	%f134, [%rd60+12];
	ld.shared.f32 	%f135, [%r171+12];
	fma.rn.f32 	%f136, %f134, %f135, %f133;
	ld.global.nc.f32 	%f137, [%rd60+16];
	ld.shared.f32 	%f138, [%r171+16];
	fma.rn.f32 	%f139, %f137, %f138, %f136;
	ld.global.nc.f32 	%f140, [%rd60+20];
	ld.shared.f32 	%f141, [%r171+20];
	fma.rn.f32 	%f142, %f140, %f141, %f139;
	ld.global.nc.f32 	%f143, [%rd60+24];
	ld.shared.f32 	%f144, [%r171+24];
	fma.rn.f32 	%f145, %f143, %f144, %f142;
	ld.global.nc.f32 	%f146, [%rd60+28];
	ld.shared.f32 	%f147, [%r171+28];
	fma.rn.f32 	%f148, %f146, %f147, %f145;
	ld.global.nc.f32 	%f149, [%rd60+32];
	ld.shared.f32 	%f150, [%r171+32];
	fma.rn.f32 	%f151, %f149, %f150, %f148;
	ld.global.nc.f32 	%f152, [%rd60+36];
	ld.shared.f32 	%f153, [%r171+36];
	fma.rn.f32 	%f154, %f152, %f153, %f151;
	ld.global.nc.f32 	%f155, [%rd60+40];
	ld.shared.f32 	%f156, [%r171+40];
	fma.rn.f32 	%f157, %f155, %f156, %f154;
	ld.global.nc.f32 	%f158, [%rd60+44];
	ld.shared.f32 	%f159, [%r171+44];
	fma.rn.f32 	%f160, %f158, %f159, %f157;
	ld.global.nc.f32 	%f161, [%rd60+48];
	ld.shared.f32 	%f162, [%r171+48];
	fma.rn.f32 	%f163, %f161, %f162, %f160;
	ld.global.nc.f32 	%f164, [%rd60+52];
	ld.shared.f32 	%f165, [%r171+52];
	fma.rn.f32 	%f166, %f164, %f165, %f163;
	ld.global.nc.f32 	%f167, [%rd60+56];
	ld.shared.f32 	%f168, [%r171+56];
	fma.rn.f32 	%f169, %f167, %f168, %f166;
	ld.global.nc.f32 	%f170, [%rd60+60];
	ld.shared.f32 	%f171, [%r171+60];
	fma.rn.f32 	%f565, %f170, %f171, %f169;
	add.s32 	%r261, %r261, 16;
	setp.ne.s32 	%p43, %r261, %r23;
	mov.u32 	%r263, %r23;
	@%p43 bra 	$L__BB0_26;
$L__BB0_27:
	setp.eq.s32 	%p44, %r20, 0;
	@%p44 bra 	$L__BB0_37;
	add.s32 	%r172, %r20, -1;
	setp.lt.u32 	%p45, %r172, 7;
	@%p45 bra 	$L__BB0_30;
	mul.wide.u32 	%rd61, %r263, 4;
	add.s64 	%rd62, %rd5, %rd61;
	ld.global.nc.f32 	%f173, [%rd62];
	add.s32 	%r173, %r60, %r263;
	shl.b32 	%r174, %r173, 2;
	mov.u32 	%r175, _ZZ25flash_attn_forward_kernelPKfS0_S0_PfiiE6K_tile;
	add.s32 	%r176, %r175, %r174;
	ld.shared.f32 	%f174, [%r176];
	fma.rn.f32 	%f175, %f173, %f174, %f565;
	ld.global.nc.f32 	%f176, [%rd62+4];
	ld.shared.f32 	%f177, [%r176+4];
	fma.rn.f32 	%f178, %f176, %f177, %f175;
	ld.global.nc.f32 	%f179, [%rd62+8];
	ld.shared.f32 	%f180, [%r176+8];
	fma.rn.f32 	%f181, %f179, %f180, %f178;
	ld.global.nc.f32 	%f182, [%rd62+12];
	ld.shared.f32 	%f183, [%r176+12];
	fma.rn.f32 	%f184, %f182, %f183, %f181;
	ld.global.nc.f32 	%f185, [%rd62+16];
	ld.shared.f32 	%f186, [%r176+16];
	fma.rn.f32 	%f187, %f185, %f186, %f184;
	ld.global.nc.f32 	%f188, [%rd62+20];
	ld.shared.f32 	%f189, [%r176+20];
	fma.rn.f32 	%f190, %f188, %f189, %f187;
	ld.global.nc.f32 	%f191, [%rd62+24];
	ld.shared.f32 	%f192, [%r176+24];
	fma.rn.f32 	%f193, %f191, %f192, %f190;
	ld.global.nc.f32 	%f194, [%rd62+28];
	ld.shared.f32 	%f195, [%r176+28];
	fma.rn.f32 	%f565, %f194, %f195, %f193;
	add.s32 	%r263, %r263, 8;
$L__BB0_30:
	setp.eq.s32 	%p46, %r21, 0;
	@%p46 bra 	$L__BB0_37;
	add.s32 	%r177, %r21, -1;
	setp.lt.u32 	%p47, %r177, 3;
	@%p47 bra 	$L__BB0_33;
	mul.wide.u32 	%rd63, %r263, 4;
	add.s64 	%rd64, %rd5, %rd63;
	ld.global.nc.f32 	%f197, [%rd64];
	add.s32 	%r178, %r60, %r263;
	shl.b32 	%r179, %r178, 2;
	mov.u32 	%r180, _ZZ25flash_attn_forward_kernelPKfS0_S0_PfiiE6K_tile;
	add.s32 	%r181, %r180, %r179;
	ld.shared.f32 	%f198, [%r181];
	fma.rn.f32 	%f199, %f197, %f198, %f565;
	ld.global.nc.f32 	%f200, [%rd64+4];
	ld.shared.f32 	%f201, [%r181+4];
	fma.rn.f32 	%f202, %f200, %f201, %f199;
	ld.global.nc.f32 	%f203, [%rd64+8];
	ld.shared.f32 	%f204, [%r181+8];
	fma.rn.f32 	%f205, %f203, %f204, %f202;
	ld.global.nc.f32 	%f206, [%rd64+12];
	ld.shared.f32 	%f207, [%r181+12];
	fma.rn.f32 	%f565, %f206, %f207, %f205;
	add.s32 	%r263, %r263, 4;
$L__BB0_33:
	setp.eq.s32 	%p48, %r22, 0;
	@%p48 bra 	$L__BB0_37;
	setp.eq.s32 	%p49, %r22, 1;
	mul.wide.u32 	%rd65, %r263, 4;
	add.s64 	%rd8, %rd5, %rd65;
	ld.global.nc.f32 	%f208, [%rd8];
	add.s32 	%r182, %r60, %r263;
	shl.b32 	%r183, %r182, 2;
	mov.u32 	%r184, _ZZ25flash_attn_forward_kernelPKfS0_S0_PfiiE6K_tile;
	add.s32 	%r68, %r184, %r183;
	ld.shared.f32 	%f209, [%r68];
	fma.rn.f32 	%f565, %f208, %f209, %f565;
	@%p49 bra 	$L__BB0_37;
	setp.eq.s32 	%p50, %r22, 2;
	ld.global.nc.f32 	%f210, [%rd8+4];
	ld.shared.f32 	%f211, [%r68+4];
	fma.rn.f32 	%f565, %f210, %f211, %f565;
	@%p50 bra 	$L__BB0_37;
	ld.global.nc.f32 	%f212, [%rd8+8];
	ld.shared.f32 	%f213, [%r68+8];
	fma.rn.f32 	%f565, %f212, %f213, %f565;
$L__BB0_37:
	mul.f32 	%f214, %f1, %f565;
	setp.gt.f32 	%p51, %f214, %f569;
	selp.f32 	%f569, %f214, %f569, %p51;
	add.s32 	%r260, %r260, 1;
	setp.eq.s32 	%p52, %r260, %r26;
	@%p52 bra 	$L__BB0_66;
	bra.uni 	$L__BB0_24;
$L__BB0_38:
	setp.lt.u32 	%p25, %r19, 15;
	mul.lo.s32 	%r40, %r29, %r109;
	mov.b32 	%r255, 0;
	@%p25 bra 	$L__BB0_41;
	mov.b32 	%r253, 0;
$L__BB0_40:
	.pragma "nounroll";
	add.s32 	%r146, %r253, %r40;
	mul.wide.u32 	%rd31, %r146, 4;
	add.s64 	%rd32, %rd2, %rd31;
	ld.global.nc.f32 	%f55, [%rd32];
	shl.b32 	%r147, %r253, 2;
	add.s32 	%r148, %r31, %r147;
	st.shared.f32 	[%r148], %f55;
	add.s64 	%rd33, %rd1, %rd31;
	ld.global.nc.f32 	%f56, [%rd33];
	add.s32 	%r149, %r32, %r147;
	st.shared.f32 	[%r149], %f56;
	ld.global.nc.f32 	%f57, [%rd32+4];
	st.shared.f32 	[%r148+4], %f57;
	ld.global.nc.f32 	%f58, [%rd33+4];
	st.shared.f32 	[%r149+4], %f58;
	ld.global.nc.f32 	%f59, [%rd32+8];
	st.shared.f32 	[%r148+8], %f59;
	ld.global.nc.f32 	%f60, [%rd33+8];
	st.shared.f32 	[%r149+8], %f60;
	ld.global.nc.f32 	%f61, [%rd32+12];
	st.shared.f32 	[%r148+12], %f61;
	ld.global.nc.f32 	%f62, [%rd33+12];
	st.shared.f32 	[%r149+12], %f62;
	ld.global.nc.f32 	%f63, [%rd32+16];
	st.shared.f32 	[%r148+16], %f63;
	ld.global.nc.f32 	%f64, [%rd33+16];
	st.shared.f32 	[%r149+16], %f64;
	ld.global.nc.f32 	%f65, [%rd32+20];
	st.shared.f32 	[%r148+20], %f65;
	ld.global.nc.f32 	%f66, [%rd33+20];
	st.shared.f32 	[%r149+20], %f66;
	ld.global.nc.f32 	%f67, [%rd32+24];
	st.shared.f32 	[%r148+24], %f67;
	ld.global.nc.f32 	%f68, [%rd33+24];
	st.shared.f32 	[%r149+24], %f68;
	ld.global.nc.f32 	%f69, [%rd32+28];
	st.shared.f32 	[%r148+28], %f69;
	ld.global.nc.f32 	%f70, [%rd33+28];
	st.shared.f32 	[%r149+28], %f70;
	ld.global.nc.f32 	%f71, [%rd32+32];
	st.shared.f32 	[%r148+32], %f71;
	ld.global.nc.f32 	%f72, [%rd33+32];
	st.shared.f32 	[%r149+32], %f72;
	ld.global.nc.f32 	%f73, [%rd32+36];
	st.shared.f32 	[%r148+36], %f73;
	ld.global.nc.f32 	%f74, [%rd33+36];
	st.shared.f32 	[%r149+36], %f74;
	ld.global.nc.f32 	%f75, [%rd32+40];
	st.shared.f32 	[%r148+40], %f75;
	ld.global.nc.f32 	%f76, [%rd33+40];
	st.shared.f32 	[%r149+40], %f76;
	ld.global.nc.f32 	%f77, [%rd32+44];
	st.shared.f32 	[%r148+44], %f77;
	ld.global.nc.f32 	%f78, [%rd33+44];
	st.shared.f32 	[%r149+44], %f78;
	ld.global.nc.f32 	%f79, [%rd32+48];
	st.shared.f32 	[%r148+48], %f79;
	ld.global.nc.f32 	%f80, [%rd33+48];
	st.shared.f32 	[%r149+48], %f80;
	ld.global.nc.f32 	%f81, [%rd32+52];
	st.shared.f32 	[%r148+52], %f81;
	ld.global.nc.f32 	%f82, [%rd33+52];
	st.shared.f32 	[%r149+52], %f82;
	ld.global.nc.f32 	%f83, [%rd32+56];
	st.shared.f32 	[%r148+56], %f83;
	ld.global.nc.f32 	%f84, [%rd33+56];
	st.shared.f32 	[%r149+56], %f84;
	ld.global.nc.f32 	%f85, [%rd32+60];
	st.shared.f32 	[%r148+60], %f85;
	ld.global.nc.f32 	%f86, [%rd33+60];
	st.shared.f32 	[%r149+60], %f86;
	add.s32 	%r253, %r253, 16;
	setp.eq.s32 	%p26, %r253, %r23;
	mov.u32 	%r255, %r23;
	@%p26 bra 	$L__BB0_41;
	bra.uni 	$L__BB0_40;
$L__BB0_41:
	setp.eq.s32 	%p27, %r20, 0;
	@%p27 bra 	$L__BB0_20;
	add.s32 	%r150, %r20, -1;
	setp.lt.u32 	%p28, %r150, 7;
	@%p28 bra 	$L__BB0_44;
	add.s32 	%r151, %r255, %r40;
	mul.wide.u32 	%rd34, %r151, 4;
	add.s64 	%rd35, %rd2, %rd34;
	ld.global.nc.f32 	%f87, [%rd35];
	shl.b32 	%r152, %r255, 2;
	add.s32 	%r153, %r31, %r152;
	st.shared.f32 	[%r153], %f87;
	add.s64 	%rd36, %rd1, %rd34;
	ld.global.nc.f32 	%f88, [%rd36];
	add.s32 	%r154, %r32, %r152;
	st.shared.f32 	[%r154], %f88;
	cvt.u64.u32 	%rd37, %r40;
	cvt.u64.u32 	%rd38, %r255;
	add.s64 	%rd39, %rd38, %rd37;
	shl.b64 	%rd40, %rd39, 2;
	add.s64 	%rd41, %rd2, %rd40;
	ld.global.nc.f32 	%f89, [%rd41+4];
	st.shared.f32 	[%r153+4], %f89;
	add.s64 	%rd42, %rd1, %rd40;
	ld.global.nc.f32 	%f90, [%rd42+4];
	st.shared.f32 	[%r154+4], %f90;
	ld.global.nc.f32 	%f91, [%rd41+8];
	st.shared.f32 	[%r153+8], %f91;
	ld.global.nc.f32 	%f92, [%rd42+8];
	st.shared.f32 	[%r154+8], %f92;
	ld.global.nc.f32 	%f93, [%rd41+12];
	st.shared.f32 	[%r153+12], %f93;
	ld.global.nc.f32 	%f94, [%rd42+12];
	st.shared.f32 	[%r154+12], %f94;
	ld.global.nc.f32 	%f95, [%rd41+16];
	st.shared.f32 	[%r153+16], %f95;
	ld.global.nc.f32 	%f96, [%rd42+16];
	st.shared.f32 	[%r154+16], %f96;
	ld.global.nc.f32 	%f97, [%rd41+20];
	st.shared.f32 	[%r153+20], %f97;
	ld.global.nc.f32 	%f98, [%rd42+20];
	st.shared.f32 	[%r154+20], %f98;
	ld.global.nc.f32 	%f99, [%rd41+24];
	st.shared.f32 	[%r153+24], %f99;
	ld.global.nc.f32 	%f100, [%rd42+24];
	st.shared.f32 	[%r154+24], %f100;
	ld.global.nc.f32 	%f101, [%rd41+28];
	st.shared.f32 	[%r153+28], %f101;
	ld.global.nc.f32 	%f102, [%rd42+28];
	st.shared.f32 	[%r154+28], %f102;
	add.s32 	%r255, %r255, 8;
$L__BB0_44:
	setp.eq.s32 	%p29, %r21, 0;
	@%p29 bra 	$L__BB0_20;
	add.s32 	%r155, %r21, -1;
	setp.lt.u32 	%p30, %r155, 3;
	@%p30 bra 	$L__BB0_47;
	add.s32 	%r156, %r255, %r40;
	mul.wide.u32 	%rd43, %r156, 4;
	add.s64 	%rd44, %rd2, %rd43;
	ld.global.nc.f32 	%f103, [%rd44];
	shl.b32 	%r157, %r255, 2;
	add.s32 	%r158, %r31, %r157;
	st.shared.f32 	[%r158], %f103;
	add.s64 	%rd45, %rd1, %rd43;
	ld.global.nc.f32 	%f104, [%rd45];
	add.s32 	%r159, %r32, %r157;
	st.shared.f32 	[%r159], %f104;
	cvt.u64.u32 	%rd46, %r40;
	cvt.u64.u32 	%rd47, %r255;
	add.s64 	%rd48, %rd47, %rd46;
	shl.b64 	%rd49, %rd48, 2;
	add.s64 	%rd50, %rd2, %rd49;
	ld.global.nc.f32 	%f105, [%rd50+4];
	st.shared.f32 	[%r158+4], %f105;
	add.s64 	%rd51, %rd1, %rd49;
	ld.global.nc.f32 	%f106, [%rd51+4];
	st.shared.f32 	[%r159+4], %f106;
	ld.global.nc.f32 	%f107, [%rd50+8];
	st.shared.f32 	[%r158+8], %f107;
	ld.global.nc.f32 	%f108, [%rd51+8];
	st.shared.f32 	[%r159+8], %f108;
	ld.global.nc.f32 	%f109, [%rd50+12];
	st.shared.f32 	[%r158+12], %f109;
	ld.global.nc.f32 	%f110, [%rd51+12];
	st.shared.f32 	[%r159+12], %f110;
	add.s32 	%r255, %r255, 4;
$L__BB0_47:
	setp.eq.s32 	%p31, %r22, 0;
	@%p31 bra 	$L__BB0_20;
	setp.eq.s32 	%p32, %r22, 1;
	add.s32 	%r160, %r255, %r40;
	mul.wide.u32 	%rd52, %r160, 4;
	add.s64 	%rd53, %rd2, %rd52;
	ld.global.nc.f32 	%f111, [%rd53];
	shl.b32 	%r161, %r255, 2;
	add.s32 	%r49, %r31, %r161;
	st.shared.f32 	[%r49], %f111;
	add.s64 	%rd54, %rd1, %rd52;
	ld.global.nc.f32 	%f112, [%rd54];
	add.s32 	%r50, %r32, %r161;
	st.shared.f32 	[%r50], %f112;
	@%p32 bra 	$L__BB0_20;
	setp.eq.s32 	%p33, %r22, 2;
	cvt.u64.u32 	%rd55, %r40;
	cvt.u64.u32 	%rd56, %r255;
	add.s64 	%rd57, %rd56, %rd55;
	shl.b64 	%rd58, %rd57, 2;
	add.s64 	%rd6, %rd2, %rd58;
	ld.global.nc.f32 	%f113, [%rd6+4];
	st.shared.f32 	[%r49+4], %f113;
	add.s64 	%rd7, %rd1, %rd58;
	ld.global.nc.f32 	%f114, [%rd7+4];
	st.shared.f32 	[%r50+4], %f114;
	@%p33 bra 	$L__BB0_20;
	ld.global.nc.f32 	%f115, [%rd6+8];
	st.shared.f32 	[%r49+8], %f115;
	ld.global.nc.f32 	%f116, [%rd7+8];
	st.shared.f32 	[%r50+8], %f116;
	bra.uni 	$L__BB0_20;
$L__BB0_51:
	setp.lt.u32 	%p17, %r19, 7;
	mov.b32 	%r257, 0;
	@%p17 bra 	$L__BB0_54;
	and.b32  	%r257, %r109, 2147483640;
	neg.s32 	%r252, %r257;
	add.s32 	%r251, %r31, 16;
	mov.u32 	%r127, _ZZ25flash_attn_forward_kernelPKfS0_S0_PfiiE6V_tile;
	add.s32 	%r128, %r127, %r30;
	add.s32 	%r250, %r128, 16;
$L__BB0_53:
	.pragma "nounroll";
	mov.b32 	%r129, 0;
	st.shared.u32 	[%r251+-16], %r129;
	st.shared.u32 	[%r250+-16], %r129;
	st.shared.u32 	[%r251+-12], %r129;
	st.shared.u32 	[%r250+-12], %r129;
	st.shared.u32 	[%r251+-8], %r129;
	st.shared.u32 	[%r250+-8], %r129;
	st.shared.u32 	[%r251+-4], %r129;
	st.shared.u32 	[%r250+-4], %r129;
	st.shared.u32 	[%r251], %r129;
	st.shared.u32 	[%r250], %r129;
	st.shared.u32 	[%r251+4], %r129;
	st.shared.u32 	[%r250+4], %r129;
	st.shared.u32 	[%r251+8], %r129;
	st.shared.u32 	[%r250+8], %r129;
	st.shared.u32 	[%r251+12], %r129;
	st.shared.u32 	[%r250+12], %r129;
	add.s32 	%r252, %r252, 8;
	add.s32 	%r251, %r251, 32;
	add.s32 	%r250, %r250, 32;
	setp.eq.s32 	%p18, %r252, 0;
	@%p18 bra 	$L__BB0_54;
	bra.uni 	$L__BB0_53;
$L__BB0_54:
	setp.eq.s32 	%p19, %r21, 0;
	@%p19 bra 	$L__BB0_20;
	add.s32 	%r130, %r21, -1;
	setp.lt.u32 	%p20, %r130, 3;
	@%p20 bra 	$L__BB0_57;
	shl.b32 	%r131, %r257, 2;
	add.s32 	%r132, %r31, %r131;
	mov.b32 	%r133, 0;
	st.shared.u32 	[%r132], %r133;
	add.s32 	%r134, %r32, %r131;
	st.shared.u32 	[%r134], %r133;
	st.shared.u32 	[%r132+4], %r133;
	st.shared.u32 	[%r134+4], %r133;
	st.shared.u32 	[%r132+8], %r133;
	st.shared.u32 	[%r134+8], %r133;
	st.shared.u32 	[%r132+12], %r133;
	st.shared.u32 	[%r134+12], %r133;
	add.s32 	%r257, %r257, 4;
$L__BB0_57:
	setp.eq.s32 	%p21, %r22, 0;
	@%p21 bra 	$L__BB0_20;
	setp.eq.s32 	%p22, %r22, 1;
	@%p22 bra 	$L__BB0_60;
	shl.b32 	%r135, %r257, 2;
	add.s32 	%r136, %r31, %r135;
	mov.b32 	%r137, 0;
	st.shared.u32 	[%r136], %r137;
	add.s32 	%r138, %r32, %r135;
	st.shared.u32 	[%r138], %r137;
	st.shared.u32 	[%r136+4], %r137;
	st.shared.u32 	[%r138+4], %r137;
	add.s32 	%r257, %r257, 2;
$L__BB0_60:
	and.b32  	%r139, %r109, 1;
	setp.eq.b32 	%p23, %r139, 1;
	not.pred 	%p24, %p23;
	@%p24 bra 	$L__BB0_20;
	shl.b32 	%r140, %r257, 2;
	add.s32 	%r141, %r31, %r140;
	mov.b32 	%r142, 0;
	st.shared.u32 	[%r141], %r142;
	add.s32 	%r143, %r32, %r140;
	st.shared.u32 	[%r143], %r142;
	bra.uni 	$L__BB0_20;
$L__BB0_62:
	mul.f32 	%f20, %f1, 0f00000000;
	setp.lt.s32 	%p37, %r247, 4;
	mov.f32 	%f567, 0fF149F2CA;
	@%p37 bra 	$L__BB0_65;
	and.b32  	%r70, %r26, 60;
	mov.b32 	%r265, 0;
	mov.f32 	%f567, 0fF149F2CA;
$L__BB0_64:
	setp.gt.f32 	%p38, %f20, %f567;
	selp.f32 	%f567, %f20, %f567, %p38;
	add.s32 	%r265, %r265, 4;
	setp.ne.s32 	%p39, %r265, %r70;
	@%p39 bra 	$L__BB0_64;
$L__BB0_65:
	and.b32  	%r164, %r26, 3;
	setp.eq.s32 	%p40, %r164, 0;
	setp.gt.f32 	%p41, %f20, %f567;
	selp.f32 	%f120, %f20, %f567, %p41;
	selp.f32 	%f569, %f567, %f120, %p40;
$L__BB0_66:
	setp.lt.s32 	%p53, %r109, 1;
	setp.gt.f32 	%p54, %f555, %f569;
	selp.f32 	%f582, %f555, %f569, %p54;
	@%p53 bra 	$L__BB0_80;
	setp.lt.u32 	%p55, %r19, 15;
	mov.b32 	%r268, 0;
	@%p55 bra 	$L__BB0_70;
	mov.b32 	%r266, 0;
$L__BB0_69:
	.pragma "nounroll";
	mul.wide.u32 	%rd66, %r266, 4;
	add.s64 	%rd67, %rd3, %rd66;
	mov.f32 	%f215, 0f00000000;
	st.local.v4.f32 	[%rd67], {%f215, %f215, %f215, %f215};
	st.local.v4.f32 	[%rd67+16], {%f215, %f215, %f215, %f215};
	st.local.v4.f32 	[%rd67+32], {%f215, %f215, %f215, %f215};
	st.local.v4.f32 	[%rd67+48], {%f215, %f215, %f215, %f215};
	add.s32 	%r266, %r266, 16;
	setp.ne.s32 	%p56, %r266, %r23;
	mov.u32 	%r268, %r23;
	@%p56 bra 	$L__BB0_69;
$L__BB0_70:
	setp.eq.s32 	%p57, %r20, 0;
	@%p57 bra 	$L__BB0_80;
	add.s32 	%r187, %r20, -1;
	setp.lt.u32 	%p58, %r187, 7;
	@%p58 bra 	$L__BB0_73;
	mul.wide.u32 	%rd68, %r268, 4;
	add.s64 	%rd69, %rd3, %rd68;
	mov.b32 	%r188, 0;
	st.local.u32 	[%rd69], %r188;
	st.local.u32 	[%rd69+4], %r188;
	st.local.u32 	[%rd69+8], %r188;
	st.local.u32 	[%rd69+12], %r188;
	st.local.u32 	[%rd69+16], %r188;
	st.local.u32 	[%rd69+20], %r188;
	st.local.u32 	[%rd69+24], %r188;
	st.local.u32 	[%rd69+28], %r188;
	add.s32 	%r268, %r268, 8;
$L__BB0_73:
	setp.eq.s32 	%p59, %r21, 0;
	@%p59 bra 	$L__BB0_80;
	add.s32 	%r189, %r21, -1;
	setp.lt.u32 	%p60, %r189, 3;
	@%p60 bra 	$L__BB0_76;
	mul.wide.u32 	%rd70, %r268, 4;
	add.s64 	%rd71, %rd3, %rd70;
	mov.b32 	%r190, 0;
	st.local.u32 	[%rd71], %r190;
	st.local.u32 	[%rd71+4], %r190;
	st.local.u32 	[%rd71+8], %r190;
	st.local.u32 	[%rd71+12], %r190;
	add.s32 	%r268, %r268, 4;
$L__BB0_76:
	setp.eq.s32 	%p61, %r22, 0;
	@%p61 bra 	$L__BB0_80;
	setp.eq.s32 	%p62, %r22, 1;
	mul.wide.u32 	%rd72, %r268, 4;
	add.s64 	%rd9, %rd3, %rd72;
	mov.b32 	%r191, 0;
	st.local.u32 	[%rd9], %r191;
	@%p62 bra 	$L__BB0_80;
	setp.eq.s32 	%p63, %r22, 2;
	mov.b32 	%r192, 0;
	st.local.u32 	[%rd9+4], %r192;
	@%p63 bra 	$L__BB0_80;
	mov.b32 	%r193, 0;
	st.local.u32 	[%rd9+8], %r193;
$L__BB0_80:
	setp.eq.f32 	%p64, %f555, 0fF149F2CA;
	mov.f32 	%f570, 0f00000000;
	@%p64 bra 	$L__BB0_82;
	sub.f32 	%f217, %f555, %f582;
	fma.rn.f32 	%f218, %f217, 0f3BBB989D, 0f3F000000;
	cvt.sat.f32.f32 	%f219, %f218;
	mov.f32 	%f220, 0f4B400001;
	mov.f32 	%f221, 0f437C0000;
	fma.rm.f32 	%f222, %f219, %f221, %f220;
	add.f32 	%f223, %f222, 0fCB40007F;
	neg.f32 	%f224, %f223;
	fma.rn.f32 	%f225, %f217, 0f3FB8AA3B, %f224;
	fma.rn.f32 	%f226, %f217, 0f32A57060, %f225;
	mov.b32 	%r194, %f222;
	shl.b32 	%r195, %r194, 23;
	mov.b32 	%f227, %r195;
	ex2.approx.ftz.f32 	%f228, %f226;
	mul.f32 	%f570, %f228, %f227;
$L__BB0_82:
	mul.f32 	%f30, %f556, %f570;
	mov.b32 	%r270, 0;
	mov.f32 	%f583, %f30;
$L__BB0_83:
	setp.lt.s32 	%p65, %r109, 1;
	shl.b32 	%r81, %r270, 7;
	mov.f32 	%f579, 0f00000000;
	@%p65 bra 	$L__BB0_97;
	setp.lt.u32 	%p66, %r19, 15;
	mov.f32 	%f579, 0f00000000;
	mov.b32 	%r273, 0;
	@%p66 bra 	$L__BB0_87;
	mov.f32 	%f579, 0f00000000;
	mov.b32 	%r271, 0;
$L__BB0_86:
	.pragma "nounroll";
	mul.wide.u32 	%rd73, %r271, 4;
	add.s64 	%rd74, %rd5, %rd73;
	ld.global.nc.f32 	%f233, [%rd74];
	add.s32 	%r199, %r81, %r271;
	shl.b32 	%r200, %r199, 2;
	mov.u32 	%r201, _ZZ25flash_attn_forward_kernelPKfS0_S0_PfiiE6K_tile;
	add.s32 	%r202, %r201, %r200;
	ld.shared.f32 	%f234, [%r202];
	fma.rn.f32 	%f235, %f233, %f234, %f579;
	ld.global.nc.f32 	%f236, [%rd74+4];
	ld.shared.f32 	%f237, [%r202+4];
	fma.rn.f32 	%f238, %f236, %f237, %f235;
	ld.global.nc.f32 	%f239, [%rd74+8];
	ld.shared.f32 	%f240, [%r202+8];
	fma.rn.f32 	%f241, %f239, %f240, %f238;
	ld.global.nc.f32 	%f242, [%rd74+12];
	ld.shared.f32 	%f243, [%r202+12];
	fma.rn.f32 	%f244, %f242, %f243, %f241;
	ld.global.nc.f32 	%f245, [%rd74+16];
	ld.shared.f32 	%f246, [%r202+16];
	fma.rn.f32 	%f247, %f245, %f246, %f244;
	ld.global.nc.f32 	%f248, [%rd74+20];
	ld.shared.f32 	%f249, [%r202+20];
	fma.rn.f32 	%f250, %f248, %f249, %f247;
	ld.global.nc.f32 	%f251, [%rd74+24];
	ld.shared.f32 	%f252, [%r202+24];
	fma.rn.f32 	%f253, %f251, %f252, %f250;
	ld.global.nc.f32 	%f254, [%rd74+28];
	ld.shared.f32 	%f255, [%r202+28];
	fma.rn.f32 	%f256, %f254, %f255, %f253;
	ld.global.nc.f32 	%f257, [%rd74+32];
	ld.shared.f32 	%f258, [%r202+32];
	fma.rn.f32 	%f259, %f257, %f258, %f256;
	ld.global.nc.f32 	%f260, [%rd74+36];
	ld.shared.f32 	%f261, [%r202+36];
	fma.rn.f32 	%f262, %f260, %f261, %f259;
	ld.global.nc.f32 	%f263, [%rd74+40];
	ld.shared.f32 	%f264, [%r202+40];
	fma.rn.f32 	%f265, %f263, %f264, %f262;
	ld.global.nc.f32 	%f266, [%rd74+44];
	ld.shared.f32 	%f267, [%r202+44];
	fma.rn.f32 	%f268, %f266, %f267, %f265;
	ld.global.nc.f32 	%f269, [%rd74+48];
	ld.shared.f32 	%f270, [%r202+48];
	fma.rn.f32 	%f271, %f269, %f270, %f268;
	ld.global.nc.f32 	%f272, [%rd74+52];
	ld.shared.f32 	%f273, [%r202+52];
	fma.rn.f32 	%f274, %f272, %f273, %f271;
	ld.global.nc.f32 	%f275, [%rd74+56];
	ld.shared.f32 	%f276, [%r202+56];
	fma.rn.f32 	%f277, %f275, %f276, %f274;
	ld.global.nc.f32 	%f278, [%rd74+60];
	ld.shared.f32 	%f279, [%r202+60];
	fma.rn.f32 	%f579, %f278, %f279, %f277;
	add.s32 	%r271, %r271, 16;
	setp.ne.s32 	%p67, %r271, %r23;
	mov.u32 	%r273, %r23;
	@%p67 bra 	$L__BB0_86;
$L__BB0_87:
	setp.eq.s32 	%p68, %r20, 0;
	@%p68 bra 	$L__BB0_97;
	add.s32 	%r203, %r20, -1;
	setp.lt.u32 	%p69, %r203, 7;
	@%p69 bra 	$L__BB0_90;
	mul.wide.u32 	%rd75, %r273, 4;
	add.s64 	%rd76, %rd5, %rd75;
	ld.global.nc.f32 	%f281, [%rd76];
	add.s32 	%r204, %r81, %r273;
	shl.b32 	%r205, %r204, 2;
	mov.u32 	%r206, _ZZ25flash_attn_forward_kernelPKfS0_S0_PfiiE6K_tile;
	add.s32 	%r207, %r206, %r205;
	ld.shared.f32 	%f282, [%r207];
	fma.rn.f32 	%f283, %f281, %f282, %f579;
	ld.global.nc.f32 	%f284, [%rd76+4];
	ld.shared.f32 	%f285, [%r207+4];
	fma.rn.f32 	%f286, %f284, %f285, %f283;
	ld.global.nc.f32 	%f287, [%rd76+8];
	ld.shared.f32 	%f288, [%r207+8];
	fma.rn.f32 	%f289, %f287, %f288, %f286;
	ld.global.nc.f32 	%f290, [%rd76+12];
	ld.shared.f32 	%f291, [%r207+12];
	fma.rn.f32 	%f292, %f290, %f291, %f289;
	ld.global.nc.f32 	%f293, [%rd76+16];
	ld.shared.f32 	%f294, [%r207+16];
	fma.rn.f32 	%f295, %f293, %f294, %f292;
	ld.global.nc.f32 	%f296, [%rd76+20];
	ld.shared.f32 	%f297, [%r207+20];
	fma.rn.f32 	%f298, %f296, %f297, %f295;
	ld.global.nc.f32 	%f299, [%rd76+24];
	ld.shared.f32 	%f300, [%r207+24];
	fma.rn.f32 	%f301, %f299, %f300, %f298;
	ld.global.nc.f32 	%f302, [%rd76+28];
	ld.shared.f32 	%f303, [%r207+28];
	fma.rn.f32 	%f579, %f302, %f303, %f301;
	add.s32 	%r273, %r273, 8;
$L__BB0_90:
	setp.eq.s32 	%p70, %r21, 0;
	@%p70 bra 	$L__BB0_97;
	add.s32 	%r208, %r21, -1;
	setp.lt.u32 	%p71, %r208, 3;
	@%p71 bra 	$L__BB0_93;
	mul.wide.u32 	%rd77, %r273, 4;
	add.s64 	%rd78, %rd5, %rd77;
	ld.global.nc.f32 	%f305, [%rd78];
	add.s32 	%r209, %r81, %r273;
	shl.b32 	%r210, %r209, 2;
	mov.u32 	%r211, _ZZ25flash_attn_forward_kernelPKfS0_S0_PfiiE6K_tile;
	add.s32 	%r212, %r211, %r210;
	ld.shared.f32 	%f306, [%r212];
	fma.rn.f32 	%f307, %f305, %f306, %f579;
	ld.global.nc.f32 	%f308, [%rd78+4];
	ld.shared.f32 	%f309, [%r212+4];
	fma.rn.f32 	%f310, %f308, %f309, %f307;
	ld.global.nc.f32 	%f311, [%rd78+8];
	ld.shared.f32 	%f312, [%r212+8];
	fma.rn.f32 	%f313, %f311, %f312, %f310;
	ld.global.nc.f32 	%f314, [%rd78+12];
	ld.shared.f32 	%f315, [%r212+12];
	fma.rn.f32 	%f579, %f314, %f315, %f313;
	add.s32 	%r273, %r273, 4;
$L__BB0_93:
	setp.eq.s32 	%p72, %r22, 0;
	@%p72 bra 	$L__BB0_97;
	setp.eq.s32 	%p73, %r22, 1;
	mul.wide.u32 	%rd79, %r273, 4;
	add.s64 	%rd10, %rd5, %rd79;
	ld.global.nc.f32 	%f316, [%rd10];
	add.s32 	%r213, %r81, %r273;
	shl.b32 	%r214, %r213, 2;
	mov.u32 	%r215, _ZZ25flash_attn_forward_kernelPKfS0_S0_PfiiE6K_tile;
	add.s32 	%r89, %r215, %r214;
	ld.shared.f32 	%f317, [%r89];
	fma.rn.f32 	%f579, %f316, %f317, %f579;
	@%p73 bra 	$L__BB0_97;
	setp.eq.s32 	%p74, %r22, 2;
	ld.global.nc.f32 	%f318, [%rd10+4];
	ld.shared.f32 	%f319, [%r89+4];
	fma.rn.f32 	%f579, %f318, %f319, %f579;
	@%p74 bra 	$L__BB0_97;
	ld.global.nc.f32 	%f320, [%rd10+8];
	ld.shared.f32 	%f321, [%r89+8];
	fma.rn.f32 	%f579, %f320, %f321, %f579;
$L__BB0_97:
	mul.f32 	%f322, %f1, %f579;
	sub.f32 	%f323, %f322, %f582;
	fma.rn.f32 	%f324, %f323, 0f3BBB989D, 0f3F000000;
	cvt.sat.f32.f32 	%f325, %f324;
	mov.f32 	%f326, 0f4B400001;
	mov.f32 	%f327, 0f437C0000;
	fma.rm.f32 	%f328, %f325, %f327, %f326;
	add.f32 	%f329, %f328, 0fCB40007F;
	neg.f32 	%f330, %f329;
	fma.rn.f32 	%f331, %f323, 0f3FB8AA3B, %f330;
	fma.rn.f32 	%f332, %f323, 0f32A57060, %f331;
	mov.b32 	%r216, %f328;
	shl.b32 	%r217, %r216, 23;
	mov.b32 	%f333, %r217;
	ex2.approx.ftz.f32 	%f334, %f332;
	mul.f32 	%f46, %f334, %f333;
	add.f32 	%f583, %f583, %f46;
	@%p65 bra 	$L__BB0_111;
	setp.lt.u32 	%p76, %r19, 15;
	mov.b32 	%r277, 0;
	@%p76 bra 	$L__BB0_101;
	mov.b32 	%r275, 0;
$L__BB0_100:
	.pragma "nounroll";
	add.s32 	%r220, %r81, %r275;
	shl.b32 	%r221, %r220, 2;
	mov.u32 	%r222, _ZZ25flash_attn_forward_kernelPKfS0_S0_PfiiE6V_tile;
	add.s32 	%r223, %r222, %r221;
	ld.shared.f32 	%f335, [%r223];
	mul.wide.u32 	%rd80, %r275, 4;
	add.s64 	%rd81, %rd3, %rd80;
	ld.local.v4.f32 	{%f336, %f337, %f338, %f339}, [%rd81];
	fma.rn.f32 	%f340, %f46, %f335, %f336;
	ld.shared.f32 	%f341, [%r223+4];
	fma.rn.f32 	%f342, %f46, %f341, %f337;
	ld.shared.f32 	%f343, [%r223+8];
	fma.rn.f32 	%f344, %f46, %f343, %f338;
	ld.shared.f32 	%f345, [%r223+12];
	fma.rn.f32 	%f346, %f46, %f345, %f339;
	st.local.v4.f32 	[%rd81], {%f340, %f342, %f344, %f346};
	ld.shared.f32 	%f347, [%r223+16];
	ld.local.v4.f32 	{%f348, %f349, %f350, %f351}, [%rd81+16];
	fma.rn.f32 	%f352, %f46, %f347, %f348;
	ld.shared.f32 	%f353, [%r223+20];
	fma.rn.f32 	%f354, %f46, %f353, %f349;
	ld.shared.f32 	%f355, [%r223+24];
	fma.rn.f32 	%f356, %f46, %f355, %f350;
	ld.shared.f32 	%f357, [%r223+28];
	fma.rn.f32 	%f358, %f46, %f357, %f351;
	st.local.v4.f32 	[%rd81+16], {%f352, %f354, %f356, %f358};
	ld.shared.f32 	%f359, [%r223+32];
	ld.local.v4.f32 	{%f360, %f361, %f362, %f363}, [%rd81+32];
	fma.rn.f32 	%f364, %f46, %f359, %f360;
	ld.shared.f32 	%f365, [%r223+36];
	fma.rn.f32 	%f366, %f46, %f365, %f361;
	ld.shared.f32 	%f367, [%r223+40];
	fma.rn.f32 	%f368, %f46, %f367, %f362;
	ld.shared.f32 	%f369, [%r223+44];
	fma.rn.f32 	%f370, %f46, %f369, %f363;
	st.local.v4.f32 	[%rd81+32], {%f364, %f366, %f368, %f370};
	ld.shared.f32 	%f371, [%r223+48];
	ld.local.v4.f32 	{%f372, %f373, %f374, %f375}, [%rd81+48];
	fma.rn.f32 	%f376, %f46, %f371, %f372;
	ld.shared.f32 	%f377, [%r223+52];
	fma.rn.f32 	%f378, %f46, %f377, %f373;
	ld.shared.f32 	%f379, [%r223+56];
	fma.rn.f32 	%f380, %f46, %f379, %f374;
	ld.shared.f32 	%f381, [%r223+60];
	fma.rn.f32 	%f382, %f46, %f381, %f375;
	st.local.v4.f32 	[%rd81+48], {%f376, %f378, %f380, %f382};
	add.s32 	%r275, %r275, 16;
	setp.ne.s32 	%p77, %r275, %r23;
	mov.u32 	%r277, %r23;
	@%p77 bra 	$L__BB0_100;
$L__BB0_101:
	setp.eq.s32 	%p78, %r20, 0;
	@%p78 bra 	$L__BB0_111;
	add.s32 	%r224, %r20, -1;
	setp.lt.u32 	%p79, %r224, 7;
	@%p79 bra 	$L__BB0_104;
	add.s32 	%r225, %r81, %r277;
	shl.b32 	%r226, %r225, 2;
	mov.u32 	%r227, _ZZ25flash_attn_forward_kernelPKfS0_S0_PfiiE6V_tile;
	add.s32 	%r228, %r227, %r226;
	ld.shared.f32 	%f383, [%r228];
	mul.wide.u32 	%rd82, %r277, 4;
	add.s64 	%rd83, %rd3, %rd82;
	ld.local.f32 	%f384, [%rd83];
	fma.rn.f32 	%f385, %f46, %f383, %f384;
	st.local.f32 	[%rd83], %f385;
	ld.shared.f32 	%f386, [%r228+4];
	ld.local.f32 	%f387, [%rd83+4];
	fma.rn.f32 	%f388, %f46, %f386, %f387;
	st.local.f32 	[%rd83+4], %f388;
	ld.shared.f32 	%f389, [%r228+8];
	ld.local.f32 	%f390, [%rd83+8];
	fma.rn.f32 	%f391, %f46, %f389, %f390;
	st.local.f32 	[%rd83+8], %f391;
	ld.shared.f32 	%f392, [%r228+12];
	ld.local.f32 	%f393, [%rd83+12];
	fma.rn.f32 	%f394, %f46, %f392, %f393;
	st.local.f32 	[%rd83+12], %f394;
	ld.shared.f32 	%f395, [%r228+16];
	ld.local.f32 	%f396, [%rd83+16];
	fma.rn.f32 	%f397, %f46, %f395, %f396;
	st.local.f32 	[%rd83+16], %f397;
	ld.shared.f32 	%f398, [%r228+20];
	ld.local.f32 	%f399, [%rd83+20];
	fma.rn.f32 	%f400, %f46, %f398, %f399;
	st.local.f32 	[%rd83+20], %f400;
	ld.shared.f32 	%f401, [%r228+24];
	ld.local.f32 	%f402, [%rd83+24];
	fma.rn.f32 	%f403, %f46, %f401, %f402;
	st.local.f32 	[%rd83+24], %f403;
	ld.shared.f32 	%f404, [%r228+28];
	ld.local.f32 	%f405, [%rd83+28];
	fma.rn.f32 	%f406, %f46, %f404, %f405;
	st.local.f32 	[%rd83+28], %f406;
	add.s32 	%r277, %r277, 8;
$L__BB0_104:
	setp.eq.s32 	%p80, %r21, 0;
	@%p80 bra 	$L__BB0_111;
	add.s32 	%r229, %r21, -1;
	setp.lt.u32 	%p81, %r229, 3;
	@%p81 bra 	$L__BB0_107;
	add.s32 	%r230, %r81, %r277;
	shl.b32 	%r231, %r230, 2;
	mov.u32 	%r232, _ZZ25flash_attn_forward_kernelPKfS0_S0_PfiiE6V_tile;
	add.s32 	%r233, %r232, %r231;
	ld.shared.f32 	%f407, [%r233];
	mul.wide.u32 	%rd84, %r277, 4;
	add.s64 	%rd85, %rd3, %rd84;
	ld.local.f32 	%f408, [%rd85];
	fma.rn.f32 	%f409, %f46, %f407, %f408;
	st.local.f32 	[%rd85], %f409;
	ld.shared.f32 	%f410, [%r233+4];
	ld.local.f32 	%f411, [%rd85+4];
	fma.rn.f32 	%f412, %f46, %f410, %f411;
	st.local.f32 	[%rd85+4], %f412;
	ld.shared.f32 	%f413, [%r233+8];
	ld.local.f32 	%f414, [%rd85+8];
	fma.rn.f32 	%f415, %f46, %f413, %f414;
	st.local.f32 	[%rd85+8], %f415;
	ld.shared.f32 	%f416, [%r233+12];
	ld.local.f32 	%f417, [%rd85+12];
	fma.rn.f32 	%f418, %f46, %f416, %f417;
	st.local.f32 	[%rd85+12], %f418;
	add.s32 	%r277, %r277, 4;
$L__BB0_107:
	setp.eq.s32 	%p82, %r22, 0;
	@%p82 bra 	$L__BB0_111;
	setp.eq.s32 	%p83, %r22, 1;
	add.s32 	%r234, %r81, %r277;
	shl.b32 	%r235, %r234, 2;
	mov.u32 	%r236, _ZZ25flash_attn_forward_kernelPKfS0_S0_PfiiE6V_tile;
	add.s32 	%r97, %r236, %r235;
	ld.shared.f32 	%f419, [%r97];
	mul.wide.u32 	%rd86, %r277, 4;
	add.s64 	%rd11, %rd3, %rd86;
	ld.local.f32 	%f420, [%rd11];
	fma.rn.f32 	%f421, %f46, %f419, %f420;
	st.local.f32 	[%rd11], %f421;
	@%p83 bra 	$L__BB0_111;
	setp.eq.s32 	%p84, %r22, 2;
	ld.shared.f32 	%f422, [%r97+4];
	ld.local.f32 	%f423, [%rd11+4];
	fma.rn.f32 	%f424, %f46, %f422, %f423;
	st.local.f32 	[%rd11+4], %f424;
	@%p84 bra 	$L__BB0_111;
	ld.shared.f32 	%f425, [%r97+8];
	ld.local.f32 	%f426, [%rd11+8];
	fma.rn.f32 	%f427, %f46, %f425, %f426;
	st.local.f32 	[%rd11+8], %f427;
$L__BB0_111:
	add.s32 	%r270, %r270, 1;
	setp.ne.s32 	%p85, %r270, %r26;
	@%p85 bra 	$L__BB0_83;
	setp.lt.s32 	%p86, %r109, 1;
	setp.gt.f32 	%p87, %f583, 0f00000000;
	setp.gt.f32 	%p88, %f556, 0f00000000;
	div.rn.f32 	%f428, %f30, %f583;
	selp.f32 	%f429, %f428, 0f00000000, %p88;
	selp.f32 	%f48, %f429, 0f00000000, %p87;
	rcp.rn.f32 	%f430, %f583;
	selp.f32 	%f49, %f430, 0f00000000, %p87;
	@%p86 bra 	$L__BB0_126;
	setp.lt.u32 	%p89, %r19, 15;
	mov.b32 	%r281, 0;
	@%p89 bra 	$L__BB0_116;
	mov.b32 	%r279, 0;
$L__BB0_115:
	.pragma "nounroll";
	mul.wide.u32 	%rd87, %r279, 4;
	add.s64 	%rd88, %rd4, %rd87;
	ld.global.f32 	%f431, [%rd88];
	add.s64 	%rd89, %rd3, %rd87;
	ld.local.v4.f32 	{%f432, %f433, %f434, %f435}, [%rd89];
	mul.f32 	%f436, %f49, %f432;
	fma.rn.f32 	%f437, %f48, %f431, %f436;
	st.global.f32 	[%rd88], %f437;
	ld.global.f32 	%f438, [%rd88+4];
	mul.f32 	%f439, %f49, %f433;
	fma.rn.f32 	%f440, %f48, %f438, %f439;
	st.global.f32 	[%rd88+4], %f440;
	ld.global.f32 	%f441, [%rd88+8];
	mul.f32 	%f442, %f49, %f434;
	fma.rn.f32 	%f443, %f48, %f441, %f442;
	st.global.f32 	[%rd88+8], %f443;
	ld.global.f32 	%f444, [%rd88+12];
	mul.f32 	%f445, %f49, %f435;
	fma.rn.f32 	%f446, %f48, %f444, %f445;
	st.global.f32 	[%rd88+12], %f446;
	ld.global.f32 	%f447, [%rd88+16];
	ld.local.v4.f32 	{%f448, %f449, %f450, %f451}, [%rd89+16];
	mul.f32 	%f452, %f49, %f448;
	fma.rn.f32 	%f453, %f48, %f447, %f452;
	st.global.f32 	[%rd88+16], %f453;
	ld.global.f32 	%f454, [%rd88+20];
	mul.f32 	%f455, %f49, %f449;
	fma.rn.f32 	%f456, %f48, %f454, %f455;
	st.global.f32 	[%rd88+20], %f456;
	ld.global.f32 	%f457, [%rd88+24];
	mul.f32 	%f458, %f49, %f450;
	fma.rn.f32 	%f459, %f48, %f457, %f458;
	st.global.f32 	[%rd88+24], %f459;
	ld.global.f32 	%f460, [%rd88+28];
	mul.f32 	%f461, %f49, %f451;
	fma.rn.f32 	%f462, %f48, %f460, %f461;
	st.global.f32 	[%rd88+28], %f462;
	ld.global.f32 	%f463, [%rd88+32];
	ld.local.v4.f32 	{%f464, %f465, %f466, %f467}, [%rd89+32];
	mul.f32 	%f468, %f49, %f464;
	fma.rn.f32 	%f469, %f48, %f463, %f468;
	st.global.f32 	[%rd88+32], %f469;
	ld.global.f32 	%f470, [%rd88+36];
	mul.f32 	%f471, %f49, %f465;
	fma.rn.f32 	%f472, %f48, %f470, %f471;
	st.global.f32 	[%rd88+36], %f472;
	ld.global.f32 	%f473, [%rd88+40];
	mul.f32 	%f474, %f49, %f466;
	fma.rn.f32 	%f475, %f48, %f473, %f474;
	st.global.f32 	[%rd88+40], %f475;
	ld.global.f32 	%f476, [%rd88+44];
	mul.f32 	%f477, %f49, %f467;
	fma.rn.f32 	%f478, %f48, %f476, %f477;
	st.global.f32 	[%rd88+44], %f478;
	ld.global.f32 	%f479, [%rd88+48];
	ld.local.v4.f32 	{%f480, %f481, %f482, %f483}, [%rd89+48];
	mul.f32 	%f484, %f49, %f480;
	fma.rn.f32 	%f485, %f48, %f479, %f484;
	st.global.f32 	[%rd88+48], %f485;
	ld.global.f32 	%f486, [%rd88+52];
	mul.f32 	%f487, %f49, %f481;
	fma.rn.f32 	%f488, %f48, %f486, %f487;
	st.global.f32 	[%rd88+52], %f488;
	ld.global.f32 	%f489, [%rd88+56];
	mul.f32 	%f490, %f49, %f482;
	fma.rn.f32 	%f491, %f48, %f489, %f490;
	st.global.f32 	[%rd88+56], %f491;
	ld.global.f32 	%f492, [%rd88+60];
	mul.f32 	%f493, %f49, %f483;
	fma.rn.f32 	%f494, %f48, %f492, %f493;
	st.global.f32 	[%rd88+60], %f494;
	add.s32 	%r279, %r279, 16;
	setp.ne.s32 	%p90, %r279, %r23;
	mov.u32 	%r281, %r23;
	@%p90 bra 	$L__BB0_115;
$L__BB0_116:
	setp.eq.s32 	%p91, %r20, 0;
	@%p91 bra 	$L__BB0_126;
	add.s32 	%r239, %r20, -1;
	setp.lt.u32 	%p92, %r239, 7;
	@%p92 bra 	$L__BB0_119;
	mul.wide.u32 	%rd90, %r281, 4;
	add.s64 	%rd91, %rd4, %rd90;
	ld.global.f32 	%f495, [%rd91];
	add.s64 	%rd92, %rd3, %rd90;
	ld.local.f32 	%f496, [%rd92];
	mul.f32 	%f497, %f49, %f496;
	fma.rn.f32 	%f498, %f48, %f495, %f497;
	st.global.f32 	[%rd91], %f498;
	ld.global.f32 	%f499, [%rd91+4];
	ld.local.f32 	%f500, [%rd92+4];
	mul.f32 	%f501, %f49, %f500;
	fma.rn.f32 	%f502, %f48, %f499, %f501;
	st.global.f32 	[%rd91+4], %f502;
	ld.global.f32 	%f503, [%rd91+8];
	ld.local.f32 	%f504, [%rd92+8];
	mul.f32 	%f505, %f49, %f504;
	fma.rn.f32 	%f506, %f48, %f503, %f505;
	st.global.f32 	[%rd91+8], %f506;
	ld.global.f32 	%f507, [%rd91+12];
	ld.local.f32 	%f508, [%rd92+12];
	mul.f32 	%f509, %f49, %f508;
	fma.rn.f32 	%f510, %f48, %f507, %f509;
	st.global.f32 	[%rd91+12], %f510;
	ld.global.f32 	%f511, [%rd91+16];
	ld.local.f32 	%f512, [%rd92+16];
	mul.f32 	%f513, %f49, %f512;
	fma.rn.f32 	%f514, %f48, %f511, %f513;
	st.global.f32 	[%rd91+16], %f514;
	ld.global.f32 	%f515, [%rd91+20];
	ld.local.f32 	%f516, [%rd92+20];
	mul.f32 	%f517, %f49, %f516;
	fma.rn.f32 	%f518, %f48, %f515, %f517;
	st.global.f32 	[%rd91+20], %f518;
	ld.global.f32 	%f519, [%rd91+24];
	ld.local.f32 	%f520, [%rd92+24];
	mul.f32 	%f521, %f49, %f520;
	fma.rn.f32 	%f522, %f48, %f519, %f521;
	st.global.f32 	[%rd91+24], %f522;
	ld.global.f32 	%f523, [%rd91+28];
	ld.local.f32 	%f524, [%rd92+28];
	mul.f32 	%f525, %f49, %f524;
	fma.rn.f32 	%f526, %f48, %f523, %f525;
	st.global.f32 	[%rd91+28], %f526;
	add.s32 	%r281, %r281, 8;
$L__BB0_119:
	setp.eq.s32 	%p93, %r21, 0;
	@%p93 bra 	$L__BB0_126;
	add.s32 	%r240, %r21, -1;
	setp.lt.u32 	%p94, %r240, 3;
	@%p94 bra 	$L__BB0_122;
	mul.wide.u32 	%rd93, %r281, 4;
	add.s64 	%rd94, %rd4, %rd93;
	ld.global.f32 	%f527, [%rd94];
	add.s64 	%rd95, %rd3, %rd93;
	ld.local.f32 	%f528, [%rd95];
	mul.f32 	%f529, %f49, %f528;
	fma.rn.f32 	%f530, %f48, %f527, %f529;
	st.global.f32 	[%rd94], %f530;
	ld.global.f32 	%f531, [%rd94+4];
	ld.local.f32 	%f532, [%rd95+4];
	mul.f32 	%f533, %f49, %f532;
	fma.rn.f32 	%f534, %f48, %f531, %f533;
	st.global.f32 	[%rd94+4], %f534;
	ld.global.f32 	%f535, [%rd94+8];
	ld.local.f32 	%f536, [%rd95+8];
	mul.f32 	%f537, %f49, %f536;
	fma.rn.f32 	%f538, %f48, %f535, %f537;
	st.global.f32 	[%rd94+8], %f538;
	ld.global.f32 	%f539, [%rd94+12];
	ld.local.f32 	%f540, [%rd95+12];
	mul.f32 	%f541, %f49, %f540;
	fma.rn.f32 	%f542, %f48, %f539, %f541;
	st.global.f32 	[%rd94+12], %f542;
	add.s32 	%r281, %r281, 4;
$L__BB0_122:
	setp.eq.s32 	%p95, %r22, 0;
	@%p95 bra 	$L__BB0_126;
	setp.eq.s32 	%p96, %r22, 1;
	mul.wide.u32 	%rd96, %r281, 4;
	add.s64 	%rd12, %rd4, %rd96;
	ld.global.f32 	%f543, [%rd12];
	add.s64 	%rd13, %rd3, %rd96;
	ld.local.f32 	%f544, [%rd13];
	mul.f32 	%f545, %f49, %f544;
	fma.rn.f32 	%f546, %f48, %f543, %f545;
	st.global.f32 	[%rd12], %f546;
	@%p96 bra 	$L__BB0_126;
	setp.eq.s32 	%p97, %r22, 2;
	ld.global.f32 	%f547, [%rd12+4];
	ld.local.f32 	%f548, [%rd13+4];
	mul.f32 	%f549, %f49, %f548;
	fma.rn.f32 	%f550, %f48, %f547, %f549;
	st.global.f32 	[%rd12+4], %f550;
	@%p97 bra 	$L__BB0_126;
	ld.global.f32 	%f551, [%rd12+8];
	ld.local.f32 	%f552, [%rd13+8];
	mul.f32 	%f553, %f49, %f552;
	fma.rn.f32 	%f554, %f48, %f551, %f553;
	st.global.f32 	[%rd12+8], %f554;
$L__BB0_126:
	bar.sync 	0;
	mov.f32 	%f555, %f582;
	mov.f32 	%f556, %f583;
$L__BB0_127:
	add.s32 	%r248, %r248, 32;
	setp.lt.s32 	%p98, %r248, %r108;
	add.s32 	%r247, %r247, -32;
	@%p98 bra 	$L__BB0_16;
$L__BB0_128:
	ret;
$L__BB0_129:
	bar.sync 	0;
	bra.uni 	$L__BB0_127;

}


// ===== COMPILED SASS (sm_100) =====

	.target	sm_100

	.elftype	@"ET_EXEC"


//--------------------- .note.nv.tkinfo           --------------------------
	.section	.note.nv.tkinfo,"",@"SHT_NOTE"
	.sectionflags	@"SHF_NOTE_NV_TKINFO"
	.tkinfo
        /*0018*/ 	.word	0x00000002
        /*0030*/ 	.string	""
        /*0030*/ 	.string	"ptxas"
        /*0030*/ 	.string	"Cuda compilation tools, release 13.0, V13.0.88"
        /*0030*/ 	.string	"Build cuda_13.0.r13.0/compiler.36424714_0"
        /*0030*/ 	.string	"-arch sm_100 -m 64 "



//--------------------- .note.nv.cuinfo           --------------------------
	.section	.note.nv.cuinfo,"",@"SHT_NOTE"
	.sectionflags	@"SHF_NOTE_NV_CUINFO"
        /*0018*/ 	.short	0x0002
        /*001a*/ 	.short	0x0064
        /*001c*/ 	.short	0x0082
	.zero		2


//--------------------- .nv.info                  --------------------------
	.section	.nv.info,"",@"SHT_CUDA_INFO"
	.align	4


	//----- nvinfo : EIATTR_REGCOUNT
	.align		4
        /*0000*/ 	.byte	0x04, 0x2f
        /*0002*/ 	.short	(.L_1 - .L_0)
	.align		4
.L_0:
        /*0004*/ 	.word	index@(_Z25flash_attn_forward_kernelPKfS0_S0_Pfii)
        /*0008*/ 	.word	0x00000026


	//----- nvinfo : EIATTR_FRAME_SIZE
	.align		4
.L_1:
        /*000c*/ 	.byte	0x04, 0x11
        /*000e*/ 	.short	(.L_3 - .L_2)
	.align		4
.L_2:
        /*0010*/ 	.word	index@($__internal_1_$__cuda_sm3x_div_rn_noftz_f32_slowpath)
        /*0014*/ 	.word	0x00000200


	//----- nvinfo : EIATTR_FRAME_SIZE
	.align		4
.L_3:
        /*0018*/ 	.byte	0x04, 0x11
        /*001a*/ 	.short	(.L_5 - .L_4)
	.align		4
.L_4:
        /*001c*/ 	.word	index@($__internal_0_$__cuda_sm20_rcp_rn_f32_slowpath)
        /*0020*/ 	.word	0x00000200


	//----- nvinfo : EIATTR_FRAME_SIZE
	.align		4
.L_5:
        /*0024*/ 	.byte	0x04, 0x11
        /*0026*/ 	.short	(.L_7 - .L_6)
	.align		4
.L_6:
        /*0028*/ 	.word	index@(_Z25flash_attn_forward_kernelPKfS0_S0_Pfii)
        /*002c*/ 	.word	0x00000200


	//----- nvinfo : EIATTR_MIN_STACK_SIZE
	.align		4
.L_7:
        /*0030*/ 	.byte	0x04, 0x12
        /*0032*/ 	.short	(.L_9 - .L_8)
	.align		4
.L_8:
        /*0034*/ 	.word	index@(_Z25flash_attn_forward_kernelPKfS0_S0_Pfii)
        /*0038*/ 	.word	0x00000200
.L_9:


//--------------------- .nv.compat                --------------------------
	.section	.nv.compat,"",@"SHT_CUDA_COMPAT_INFO"
	.align	4
        /*0000*/ 	.byte	0x02, 0x09, 0x00, 0x00, 0x02, 0x02, 0x01, 0x00, 0x02, 0x05, 0x05, 0x00, 0x03, 0x07, 0x01, 0x01
        /*0010*/ 	.byte	0x02, 0x03, 0x00, 0x00, 0x02, 0x06, 0x01, 0x00, 0x04, 0x0b, 0x08, 0x00, 0x01, 0x00, 0x00, 0x00
        /*0020*/ 	.byte	0x00, 0x00, 0x00, 0x00


//--------------------- .nv.info._Z25flash_attn_forward_kernelPKfS0_S0_Pfii --------------------------
	.section	.nv.info._Z25flash_attn_forward_kernelPKfS0_S0_Pfii,"",@"SHT_CUDA_INFO"
	.sectionflags	@""
	.align	4


	//----- nvinfo : EIATTR_CUDA_API_VERSION
	.align		4
        /*0000*/ 	.byte	0x04, 0x37
        /*0002*/ 	.short	(.L_11 - .L_10)
.L_10:
        /*0004*/ 	.word	0x00000082


	//----- nvinfo : EIATTR_KPARAM_INFO
	.align		4
.L_11:
        /*0008*/ 	.byte	0x04, 0x17
        /*000a*/ 	.short	(.L_13 - .L_12)
.L_12:
        /*000c*/ 	.word	0x00000000
        /*0010*/ 	.short	0x0005
        /*0012*/ 	.short	0x0024
        /*0014*/ 	.byte	0x00, 0xf0, 0x11, 0x00


	//----- nvinfo : EIATTR_KPARAM_INFO
	.align		4
.L_13:
        /*0018*/ 	.byte	0x04, 0x17
        /*001a*/ 	.short	(.L_15 - .L_14)
.L_14:
        /*001c*/ 	.word	0x00000000
        /*0020*/ 	.short	0x0004
        /*0022*/ 	.short	0x0020
        /*0024*/ 	.byte	0x00, 0xf0, 0x11, 0x00


	//----- nvinfo : EIATTR_KPARAM_INFO
	.align		4
.L_15:
        /*0028*/ 	.byte	0x04, 0x17
        /*002a*/ 	.short	(.L_17 - .L_16)
.L_16:
        /*002c*/ 	.word	0x00000000
        /*0030*/ 	.short	0x0003
        /*0032*/ 	.short	0x0018
        /*0034*/ 	.byte	0x00, 0xf5, 0x21, 0x00


	//----- nvinfo : EIATTR_KPARAM_INFO
	.align		4
.L_17:
        /*0038*/ 	.byte	0x04, 0x17
        /*003a*/ 	.short	(.L_19 - .L_18)
.L_18:
        /*003c*/ 	.word	0x00000000
        /*0040*/ 	.short	0x0002
        /*0042*/ 	.short	0x0010
        /*0044*/ 	.byte	0x00, 0xf5, 0x21, 0x00


	//----- nvinfo : EIATTR_KPARAM_INFO
	.align		4
.L_19:
        /*0048*/ 	.byte	0x04, 0x17
        /*004a*/ 	.short	(.L_21 - .L_20)
.L_20:
        /*004c*/ 	.word	0x00000000
        /*0050*/ 	.short	0x0001
        /*0052*/ 	.short	0x0008
        /*0054*/ 	.byte	0x00, 0xf5, 0x21, 0x00


	//----- nvinfo : EIATTR_KPARAM_INFO
	.align		4
.L_21:
        /*0058*/ 	.byte	0x04, 0x17
        /*005a*/ 	.short	(.L_23 - .L_22)
.L_22:
        /*005c*/ 	.word	0x00000000
        /*0060*/ 	.short	0x0000
        /*0062*/ 	.short	0x0000
        /*0064*/ 	.byte	0x00, 0xf5, 0x21, 0x00


	//----- nvinfo : EIATTR_SPARSE_MMA_MASK
	.align		4
.L_23:
        /*0068*/ 	.byte	0x03, 0x50
        /*006a*/ 	.short	0x0000


	//----- nvinfo : EIATTR_MAXREG_COUNT
	.align		4
        /*006c*/ 	.byte	0x03, 0x1b
        /*006e*/ 	.short	0x00ff


	//----- nvinfo : EIATTR_NUM_BARRIERS
	.align		4
        /*0070*/ 	.byte	0x02, 0x4c
        /*0072*/ 	.byte	0x01
	.zero		1


	//----- nvinfo : EIATTR_MERCURY_ISA_VERSION
	.align		4
        /*0074*/ 	.byte	0x03, 0x5f
        /*0076*/ 	.short	0x0101


	//----- nvinfo : EIATTR_UNUSED_LOAD_BYTE_OFFSET
	.align		4
        /*0078*/ 	.byte	0x04, 0x44
        /*007a*/ 	.short	(.L_25 - .L_24)


	//   ....[0]....
.L_24:
        /*007c*/ 	.word	0x000020d0
        /*0080*/ 	.word	0x00000fff


	//   ....[1]....
        /*0084*/ 	.word	0x00003020
        /*0088*/ 	.word	0x00000fff


	//   ....[2]....
        /*008c*/ 	.word	0x000038f0
        /*0090*/ 	.word	0x00000fff


	//----- nvinfo : EIATTR_VRC_CTA_INIT_COUNT
	.align		4
.L_25:
        /*0094*/ 	.byte	0x02, 0x4a
	.zero		1
	.zero		1


	//----- nvinfo : EIATTR_EXIT_INSTR_OFFSETS
	.align		4
        /*0098*/ 	.byte	0x04, 0x1c
        /*009a*/ 	.short	(.L_27 - .L_26)


	//   ....[0]....
.L_26:
        /*009c*/ 	.word	0x00000080


	//   ....[1]....
        /*00a0*/ 	.word	0x00000510


	//   ....[2]....
        /*00a4*/ 	.word	0x000046b0


	//----- nvinfo : EIATTR_CRS_STACK_SIZE
	.align		4
.L_27:
        /*00a8*/ 	.byte	0x04, 0x1e
        /*00aa*/ 	.short	(.L_29 - .L_28)
.L_28:
        /*00ac*/ 	.word	0x00000000


	//----- nvinfo : EIATTR_CBANK_PARAM_SIZE
	.align		4
.L_29:
        /*00b0*/ 	.byte	0x03, 0x19
        /*00b2*/ 	.short	0x0028


	//----- nvinfo : EIATTR_PARAM_CBANK
	.align		4
        /*00b4*/ 	.byte	0x04, 0x0a
        /*00b6*/ 	.short	(.L_31 - .L_30)
	.align		4
.L_30:
        /*00b8*/ 	.word	index@(.nv.constant0._Z25flash_attn_forward_kernelPKfS0_S0_Pfii)
        /*00bc*/ 	.short	0x0380
        /*00be*/ 	.short	0x0028


	//----- nvinfo : EIATTR_SW_WAR
	.align		4
.L_31:
        /*00c0*/ 	.byte	0x04, 0x36
        /*00c2*/ 	.short	(.L_33 - .L_32)
.L_32:
        /*00c4*/ 	.word	0x00000008
.L_33:


//--------------------- .nv.callgraph             --------------------------
	.section	.nv.callgraph,"",@"SHT_CUDA_CALLGRAPH"
	.align	4
	.sectionentsize	8
	.align		4
        /*0000*/ 	.word	0x00000000
	.align		4
        /*0004*/ 	.word	0xffffffff
	.align		4
        /*0008*/ 	.word	0x00000000
	.align		4
        /*000c*/ 	.word	0xfffffffe
	.align		4
        /*0010*/ 	.word	0x00000000
	.align		4
        /*0014*/ 	.word	0xfffffffd
	.align		4
        /*0018*/ 	.word	0x00000000
	.align		4
        /*001c*/ 	.word	0xfffffffc


//--------------------- .text._Z25flash_attn_forward_kernelPKfS0_S0_Pfii --------------------------
	.section	.text._Z25flash_attn_forward_kernelPKfS0_S0_Pfii,"ax",@progbits
	.align	128
        .global         _Z25flash_attn_forward_kernelPKfS0_S0_Pfii
        .type           _Z25flash_attn_forward_kernelPKfS0_S0_Pfii,@function
        .size           _Z25flash_attn_forward_kernelPKfS0_S0_Pfii,(.L_x_76 - _Z25flash_attn_forward_kernelPKfS0_S0_Pfii)
        .other          _Z25flash_attn_forward_kernelPKfS0_S0_Pfii,@"STO_CUDA_ENTRY STV_DEFAULT"
_Z25flash_attn_forward_kernelPKfS0_S0_Pfii:
.text._Z25flash_attn_forward_kernelPKfS0_S0_Pfii:
[----:B------:R-:W0:Y:S01]  /*0000*/  LDC R1, c[0x0][0x37c] ;  /* 0x0000df00ff017b82 */ /* 0x000e220000000800 */
[----:B------:R-:W1:Y:S07]  /*0010*/  S2R R4, SR_TID.X ;  /* 0x0000000000047919 */ /* 0x000e6e0000002100 */
[----:B------:R-:W2:Y:S01]  /*0020*/  LDC R9, c[0x0][0x3a0] ;  /* 0x0000e800ff097b82 */ /* 0x000ea20000000800 */
[----:B0-----:R-:W-:Y:S01]  /*0030*/  IADD3 R1, PT, PT, R1, -0x200, RZ ;  /* 0xfffffe0001017810 */ /* 0x001fe20007ffe0ff */
[----:B------:R-:W1:Y:S03]  /*0040*/  S2R R3, SR_CTAID.X ;  /* 0x0000000000037919 */ /* 0x000e660000002500 */
[----:B------:R-:W-:Y:S01]  /*0050*/  R2UR UR19, R1 ;  /* 0x00000000011372ca */ /* 0x000fe200000e0000 */
[----:B-1----:R-:W-:-:S05]  /*0060*/  IMAD R0, R3, 0x20, R4 ;  /* 0x0000002003007824 */ /* 0x002fca00078e0204 */
[----:B--2---:R-:W-:-:S13]  /*0070*/  ISETP.GE.AND P0, PT, R0, R9, PT ;  /* 0x000000090000720c */ /* 0x004fda0003f06270 */
[----:B------:R-:W-:Y:S05]  /*0080*/  @P0 EXIT ;  /* 0x000000000000094d */ /* 0x000fea0003800000 */
[----:B------:R-:W0:Y:S01]  /*0090*/  LDCU UR6, c[0x0][0x3a4] ;  /* 0x00007480ff0677ac */ /* 0x000e220008000800 */
[----:B------:R-:W1:Y:S01]  /*00a0*/  LDC.64 R32, c[0x0][0x398] ;  /* 0x0000e600ff207b82 */ /* 0x000e620000000a00 */
[----:B------:R-:W2:Y:S01]  /*00b0*/  LDCU.64 UR10, c[0x0][0x358] ;  /* 0x00006b00ff0a77ac */ /* 0x000ea20008000a00 */
[----:B0-----:R-:W-:Y:S02]  /*00c0*/  UISETP.GE.AND UP0, UPT, UR6, 0x1, UPT ;  /* 0x000000010600788c */ /* 0x001fe4000bf06270 */
[----:B------:R-:W-:-:S04]  /*00d0*/  IMAD R5, R0, UR6, RZ ;  /* 0x0000000600057c24 */ /* 0x000fc8000f8e02ff */
[----:B-1----:R-:W-:-:S03]  /*00e0*/  IMAD.WIDE R32, R5, 0x4, R32 ;  /* 0x0000000405207825 */ /* 0x002fc600078e0220 */
[----:B--2---:R-:W-:Y:S05]  /*00f0*/  BRA.U !UP0, `(.L_x_0) ;  /* 0x0000000508007547 */ /* 0x004fea000b800000 */
[----:B------:R-:W-:Y:S02]  /*0100*/  UISETP.GE.U32.AND UP1, UPT, UR6, 0x10, UPT ;  /* 0x000000100600788c */ /* 0x000fe4000bf26070 */
[----:B------:R-:W-:Y:S01]  /*0110*/  ULOP3.LUT UR5, UR6, 0xf, URZ, 0xc0, !UPT ;  /* 0x0000000f06057892 */ /* 0x000fe2000f8ec0ff */
[----:B------:R-:W-:-:S03]  /*0120*/  UMOV UR4, URZ ;  /* 0x000000ff00047c82 */ /* 0x000fc60008000000 */
[----:B------:R-:W-:-:S03]  /*0130*/  UISETP.NE.AND UP2, UPT, UR5, URZ, UPT ;  /* 0x000000ff0500728c */ /* 0x000fc6000bf45270 */
[----:B------:R-:W-:Y:S08]  /*0140*/  BRA.U !UP1, `(.L_x_1) ;  /* 0x0000000109587547 */ /* 0x000ff0000b800000 */
[----:B------:R-:W-:Y:S01]  /*0150*/  HFMA2 R7, -RZ, RZ, 0, 0 ;  /* 0x00000000ff077431 */ /* 0x000fe200000001ff */
[----:B------:R-:W-:-:S12]  /*0160*/  ULOP3.LUT UR4, UR6, 0x7ffffff0, URZ, 0xc0, !UPT ;  /* 0x7ffffff006047892 */ /* 0x000fd8000f8ec0ff */
.L_x_2:
[----:B0-----:R-:W-:-:S04]  /*0170*/  IMAD.WIDE.U32 R2, R7, 0x4, R32 ;  /* 0x0000000407027825 */ /* 0x001fc800078e0020 */
[----:B------:R-:W-:Y:S01]  /*0180*/  VIADD R7, R7, 0x10 ;  /* 0x0000001007077836 */ /* 0x000fe20000000000 */
[----:B------:R0:W-:Y:S04]  /*0190*/  STG.E desc[UR10][R2.64], RZ ;  /* 0x000000ff02007986 */ /* 0x0001e8000c10190a */
[----:B------:R0:W-:Y:S01]  /*01a0*/  STG.E desc[UR10][R2.64+0x4], RZ ;  /* 0x000004ff02007986 */ /* 0x0001e2000c10190a */
[----:B------:R-:W-:-:S03]  /*01b0*/  ISETP.NE.AND P0, PT, R7, UR4, PT ;  /* 0x0000000407007c0c */ /* 0x000fc6000bf05270 */
[----:B------:R0:W-:Y:S04]  /*01c0*/  STG.E desc[UR10][R2.64+0x8], RZ ;  /* 0x000008ff02007986 */ /* 0x0001e8000c10190a */
        /* <DEDUP_REMOVED lines=12> */
[----:B------:R0:W-:Y:S01]  /*0290*/  STG.E desc[UR10][R2.64+0x3c], RZ ;  /* 0x00003cff02007986 */ /* 0x0001e2000c10190a */
[----:B------:R-:W-:Y:S05]  /*02a0*/  @P0 BRA `(.L_x_2) ;  /* 0xfffffffc00b00947 */ /* 0x000fea000383ffff */
.L_x_1:
[----:B------:R-:W-:Y:S05]  /*02b0*/  BRA.U !UP2, `(.L_x_0) ;  /* 0x000000010a907547 */ /* 0x000fea000b800000 */
[----:B------:R-:W-:Y:S02]  /*02c0*/  UISETP.GE.U32.AND UP1, UPT, UR5, 0x8, UPT ;  /* 0x000000080500788c */ /* 0x000fe4000bf26070 */
[----:B------:R-:W-:-:S04]  /*02d0*/  ULOP3.LUT UR7, UR6, 0x7, URZ, 0xc0, !UPT ;  /* 0x0000000706077892 */ /* 0x000fc8000f8ec0ff */
[----:B------:R-:W-:-:S03]  /*02e0*/  UISETP.NE.AND UP2, UPT, UR7, URZ, UPT ;  /* 0x000000ff0700728c */ /* 0x000fc6000bf45270 */
[----:B------:R-:W-:Y:S08]  /*02f0*/  BRA.U !UP1, `(.L_x_3) ;  /* 0x00000001092c7547 */ /* 0x000ff0000b800000 */
[----:B0-----:R-:W-:Y:S01]  /*0300*/  MOV R3, UR4 ;  /* 0x0000000400037c02 */ /* 0x001fe20008000f00 */
[----:B------:R-:W-:-:S04]  /*0310*/  UIADD3 UR4, UPT, UPT, UR4, 0x8, URZ ;  /* 0x0000000804047890 */ /* 0x000fc8000fffe0ff */
[----:B------:R-:W-:-:S05]  /*0320*/  IMAD.WIDE.U32 R2, R3, 0x4, R32 ;  /* 0x0000000403027825 */ /* 0x000fca00078e0020 */
[----:B------:R1:W-:Y:S04]  /*0330*/  STG.E desc[UR10][R2.64], RZ ;  /* 0x000000ff02007986 */ /* 0x0003e8000c10190a */
[----:B------:R1:W-:Y:S04]  /*0340*/  STG.E desc[UR10][R2.64+0x4], RZ ;  /* 0x000004ff02007986 */ /* 0x0003e8000c10190a */
[----:B------:R1:W-:Y:S04]  /*0350*/  STG.E desc[UR10][R2.64+0x8], RZ ;  /* 0x000008ff02007986 */ /* 0x0003e8000c10190a */
[----:B------:R1:W-:Y:S04]  /*0360*/  STG.E desc[UR10][R2.64+0xc], RZ ;  /* 0x00000cff02007986 */ /* 0x0003e8000c10190a */
[----:B------:R1:W-:Y:S04]  /*0370*/  STG.E desc[UR10][R2.64+0x10], RZ ;  /* 0x000010ff02007986 */ /* 0x0003e8000c10190a */
[----:B------:R1:W-:Y:S04]  /*0380*/  STG.E desc[UR10][R2.64+0x14], RZ ;  /* 0x000014ff02007986 */ /* 0x0003e8000c10190a */
[----:B------:R1:W-:Y:S04]  /*0390*/  STG.E desc[UR10][R2.64+0x18], RZ ;  /* 0x000018ff02007986 */ /* 0x0003e8000c10190a */
[----:B------:R1:W-:Y:S02]  /*03a0*/  STG.E desc[UR10][R2.64+0x1c], RZ ;  /* 0x00001cff02007986 */ /* 0x0003e4000c10190a */
.L_x_3:
[----:B------:R-:W-:Y:S05]  /*03b0*/  BRA.U !UP2, `(.L_x_0) ;  /* 0x000000010a507547 */ /* 0x000fea000b800000 */
[----:B------:R-:W-:Y:S01]  /*03c0*/  UISETP.GE.U32.AND UP1, UPT, UR7, 0x4, UPT ;  /* 0x000000040700788c */ /* 0x000fe2000bf26070 */
[----:B01----:R-:W-:Y:S01]  /*03d0*/  IMAD.U32 R3, RZ, RZ, UR4 ;  /* 0x00000004ff037e24 */ /* 0x003fe2000f8e00ff */
[----:B------:R-:W-:-:S04]  /*03e0*/  ULOP3.LUT UR7, UR6, 0x3, URZ, 0xc0, !UPT ;  /* 0x0000000306077892 */ /* 0x000fc8000f8ec0ff */
[----:B------:R-:W-:-:S05]  /*03f0*/  PLOP3.LUT P0, PT, PT, PT, UP1, 0x80, 0x8 ;  /* 0x000000000008781c */ /* 0x000fca0003f0f018 */
[----:B------:R-:W-:Y:S02]  /*0400*/  @UP1 UIADD3 UR4, UPT, UPT, UR4, 0x4, URZ ;  /* 0x0000000404041890 */ /* 0x000fe4000fffe0ff */
[----:B------:R-:W-:-:S06]  /*0410*/  UISETP.NE.AND UP1, UPT, UR7, URZ, UPT ;  /* 0x000000ff0700728c */ /* 0x000fcc000bf25270 */
[----:B------:R-:W-:-:S05]  /*0420*/  @P0 IMAD.WIDE.U32 R2, R3, 0x4, R32 ;  /* 0x0000000403020825 */ /* 0x000fca00078e0020 */
[----:B------:R2:W-:Y:S04]  /*0430*/  @P0 STG.E desc[UR10][R2.64], RZ ;  /* 0x000000ff02000986 */ /* 0x0005e8000c10190a */
[----:B------:R2:W-:Y:S04]  /*0440*/  @P0 STG.E desc[UR10][R2.64+0x4], RZ ;  /* 0x000004ff02000986 */ /* 0x0005e8000c10190a */
[----:B------:R2:W-:Y:S04]  /*0450*/  @P0 STG.E desc[UR10][R2.64+0x8], RZ ;  /* 0x000008ff02000986 */ /* 0x0005e8000c10190a */
[----:B------:R2:W-:Y:S01]  /*0460*/  @P0 STG.E desc[UR10][R2.64+0xc], RZ ;  /* 0x00000cff02000986 */ /* 0x0005e2000c10190a */
[----:B------:R-:W-:Y:S05]  /*0470*/  BRA.U !UP1, `(.L_x_0) ;  /* 0x0000000109207547 */ /* 0x000fea000b800000 */
[----:B------:R-:W-:-:S05]  /*0480*/  UMOV UR5, URZ ;  /* 0x000000ff00057c82 */ /* 0x000fca0008000000 */
.L_x_4:
[----:B--23--:R-:W-:Y:S01]  /*0490*/  MOV R3, UR4 ;  /* 0x0000000400037c02 */ /* 0x00cfe20008000f00 */
[----:B------:R-:W-:Y:S02]  /*04a0*/  UIADD3 UR5, UPT, UPT, UR5, 0x1, URZ ;  /* 0x0000000105057890 */ /* 0x000fe4000fffe0ff */
[----:B------:R-:W-:Y:S02]  /*04b0*/  UIADD3 UR4, UPT, UPT, UR4, 0x1, URZ ;  /* 0x0000000104047890 */ /* 0x000fe4000fffe0ff */
[----:B------:R-:W-:Y:S01]  /*04c0*/  IMAD.WIDE.U32 R2, R3, 0x4, R32 ;  /* 0x0000000403027825 */ /* 0x000fe200078e0020 */
[----:B------:R-:W-:-:S04]  /*04d0*/  UISETP.NE.AND UP1, UPT, UR5, UR7, UPT ;  /* 0x000000070500728c */ /* 0x000fc8000bf25270 */
[----:B------:R3:W-:Y:S05]  /*04e0*/  STG.E desc[UR10][R2.64], RZ ;  /* 0x000000ff02007986 */ /* 0x0007ea000c10190a */
[----:B------:R-:W-:Y:S05]  /*04f0*/  BRA.U UP1, `(.L_x_4) ;  /* 0xfffffffd01e47547 */ /* 0x000fea000b83ffff */
.L_x_0:
[----:B------:R-:W-:-:S13]  /*0500*/  ISETP.GE.AND P0, PT, R9, 0x1, PT ;  /* 0x000000010900780c */ /* 0x000fda0003f06270 */
[----:B------:R-:W-:Y:S05]  /*0510*/  @!P0 EXIT ;  /* 0x000000000000894d */ /* 0x000fea0003800000 */
[----:B------:R-:W-:Y:S01]  /*0520*/  I2FP.F32.S32 R21, UR6 ;  /* 0x0000000600157c45 */ /* 0x000fe20008201400 */
[----:B------:R-:W4:Y:S01]  /*0530*/  LDC.64 R30, c[0x0][0x380] ;  /* 0x0000e000ff1e7b82 */ /* 0x000f220000000a00 */
[----:B------:R-:W-:Y:S01]  /*0540*/  PLOP3.LUT P1, PT, PT, PT, UP0, 0x80, 0x8 ;  /* 0x000000000008781c */ /* 0x000fe20003f2f008 */
[----:B0123--:R-:W-:Y:S01]  /*0550*/  HFMA2 R3, -RZ, RZ, -10824, -13904 ;  /* 0xf149f2caff037431 */ /* 0x00ffe200000001ff */
[----:B------:R-:W-:Y:S01]  /*0560*/  FSETP.GEU.AND P0, PT, |R21|, 1.175494350822287508e-38, PT ;  /* 0x008000001500780b */ /* 0x000fe20003f0e200 */
[----:B------:R-:W-:Y:S01]  /*0570*/  IMAD.MOV.U32 R20, RZ, RZ, RZ ;  /* 0x000000ffff147224 */ /* 0x000fe200078e00ff */
[----:B------:R-:W-:Y:S01]  /*0580*/  ISETP.GT.U32.OR P1, PT, R4, 0x1f, !P1 ;  /* 0x0000001f0400780c */ /* 0x000fe20004f24470 */
[----:B------:R-:W-:Y:S02]  /*0590*/  UIADD3 UR12, UPT, UPT, UR6, -0x1, URZ ;  /* 0xffffffff060c7890 */ /* 0x000fe4000fffe0ff */
[----:B------:R-:W-:Y:S01]  /*05a0*/  ULOP3.LUT UR16, UR6, 0xf, URZ, 0xc0, !UPT ;  /* 0x0000000f06107892 */ /* 0x000fe2000f8ec0ff */
[----:B------:R-:W0:Y:S01]  /*05b0*/  LDCU UR13, c[0x0][0x3a0] ;  /* 0x00007400ff0d77ac */ /* 0x000e220008000800 */
[----:B------:R-:W-:-:S06]  /*05c0*/  ULOP3.LUT UR17, UR6, 0x7, URZ, 0xc0, !UPT ;  /* 0x0000000706117892 */ /* 0x000fcc000f8ec0ff */
[----:B------:R-:W-:Y:S01]  /*05d0*/  @!P0 FMUL R21, R21, 16777216 ;  /* 0x4b80000015158820 */ /* 0x000fe20000400000 */
[----:B------:R-:W-:Y:S02]  /*05e0*/  ULOP3.LUT UR18, UR6, 0x3, URZ, 0xc0, !UPT ;  /* 0x0000000306127892 */ /* 0x000fe4000f8ec0ff */
[----:B------:R-:W-:Y:S01]  /*05f0*/  ULOP3.LUT UR9, UR6, 0x7ffffff0, URZ, 0xc0, !UPT ;  /* 0x7ffffff006097892 */ /* 0x000fe2000f8ec0ff */
[----:B------:R-:W-:Y:S02]  /*0600*/  UMOV UR4, URZ ;  /* 0x000000ff00047c82 */ /* 0x000fe40008000000 */
[----:B------:R-:W1:Y:S01]  /*0610*/  MUFU.RSQ R21, R21 ;  /* 0x0000001500157308 */ /* 0x000e620000001400 */
[----:B----4-:R-:W-:-:S04]  /*0620*/  IMAD.WIDE R30, R5, 0x4, R30 ;  /* 0x00000004051e7825 */ /* 0x010fc800078e021e */
[----:B01----:R-:W-:-:S07]  /*0630*/  @!P0 FMUL R21, R21, 4096 ;  /* 0x4580000015158820 */ /* 0x003fce0000400000 */
.L_x_58:
[----:B------:R-:W-:Y:S01]  /*0640*/  UISETP.LT.AND UP0, UPT, UR13, 0x20, UPT ;  /* 0x000000200d00788c */ /* 0x000fe2000bf01270 */
[----:B------:R-:W-:Y:S03]  /*0650*/  BSSY.RECONVERGENT B0, `(.L_x_5) ;  /* 0x000012c000007945 */ /* 0x000fe60003800200 */
[----:B------:R-:W-:-:S04]  /*0660*/  USEL UR5, UR13, 0x20, UP0 ;  /* 0x000000200d057887 */ /* 0x000fc80008000000 */
[----:B------:R-:W-:-:S04]  /*0670*/  UISETP.LT.AND UP0, UPT, UR5, 0x1, UPT ;  /* 0x000000010500788c */ /* 0x000fc8000bf01270 */
[----:B------:R-:W-:Y:S01]  /*0680*/  USEL UR8, UR5, 0x1, !UP0 ;  /* 0x0000000105087887 */ /* 0x000fe2000c000000 */
[----:B-1234-:R-:W-:Y:S11]  /*0690*/  @P1 BRA `(.L_x_6) ;  /* 0x00000010009c1947 */ /* 0x01eff60003800000 */
[----:B------:R-:W0:Y:S02]  /*06a0*/  S2R R12, SR_TID.X ;  /* 0x00000000000c7919 */ /* 0x000e240000002100 */
.L_x_18:
[----:B-1----:R-:W1:Y:S01]  /*06b0*/  S2UR UR7, SR_CgaCtaId ;  /* 0x00000000000779c3 */ /* 0x002e620000008800 */
[----:B--2---:R-:W2:Y:S01]  /*06c0*/  LDCU UR14, c[0x0][0x3a0] ;  /* 0x00007400ff0e77ac */ /* 0x004ea20008000800 */
[----:B0-----:R-:W-:Y:S01]  /*06d0*/  VIADD R4, R12, UR4 ;  /* 0x000000040c047c36 */ /* 0x001fe20008000000 */
[----:B------:R-:W-:Y:S01]  /*06e0*/  BSSY.RECONVERGENT B1, `(.L_x_7) ;  /* 0x000011e000017945 */ /* 0x000fe20003800200 */
[----:B------:R-:W-:Y:S02]  /*06f0*/  UMOV UR5, 0x400 ;  /* 0x0000040000057882 */ /* 0x000fe40000000000 */
[----:B------:R-:W-:Y:S01]  /*0700*/  UIADD3 UR6, UPT, UPT, UR5, 0x4000, URZ ;  /* 0x0000400005067890 */ /* 0x000fe2000fffe0ff */
[----:B--2---:R-:W-:Y:S01]  /*0710*/  ISETP.GE.AND P0, PT, R4, UR14, PT ;  /* 0x0000000e04007c0c */ /* 0x004fe2000bf06270 */
[----:B-1----:R-:W-:Y:S02]  /*0720*/  ULEA UR5, UR7, UR5, 0x18 ;  /* 0x0000000507057291 */ /* 0x002fe4000f8ec0ff */
[----:B------:R-:W-:-:S04]  /*0730*/  ULEA UR6, UR7, UR6, 0x18 ;  /* 0x0000000607067291 */ /* 0x000fc8000f8ec0ff */
[C---:B------:R-:W-:Y:S02]  /*0740*/  LEA R0, R12.reuse, UR5, 0x9 ;  /* 0x000000050c007c11 */ /* 0x040fe4000f8e48ff */
[----:B------:R-:W-:-:S04]  /*0750*/  LEA R2, R12, UR6, 0x9 ;  /* 0x000000060c027c11 */ /* 0x000fc8000f8e48ff */
[----:B----4-:R-:W-:Y:S05]  /*0760*/  @!P0 BRA `(.L_x_8) ;  /* 0x00000004000c8947 */ /* 0x010fea0003800000 */
[----:B------:R-:W0:Y:S02]  /*0770*/  LDCU UR5, c[0x0][0x3a4] ;  /* 0x00007480ff0577ac */ /* 0x000e240008000800 */
[----:B0-----:R-:W-:-:S09]  /*0780*/  UISETP.GT.AND UP0, UPT, UR5, URZ, UPT ;  /* 0x000000ff0500728c */ /* 0x001fd2000bf04270 */
[----:B------:R-:W-:Y:S05]  /*0790*/  BRA.U !UP0, `(.L_x_9) ;  /* 0x0000001108487547 */ /* 0x000fea000b800000 */
[----:B------:R-:W-:Y:S01]  /*07a0*/  UISETP.GE.U32.AND UP0, UPT, UR12, 0x7, UPT ;  /* 0x000000070c00788c */ /* 0x000fe2000bf06070 */
[----:B------:R-:W-:Y:S01]  /*07b0*/  HFMA2 R5, -RZ, RZ, 0, 0 ;  /* 0x00000000ff057431 */ /* 0x000fe200000001ff */
[----:B------:R-:W-:-:S07]  /*07c0*/  UISETP.NE.AND UP1, UPT, UR17, URZ, UPT ;  /* 0x000000ff1100728c */ /* 0x000fce000bf25270 */
[----:B------:R-:W-:Y:S05]  /*07d0*/  BRA.U !UP0, `(.L_x_10) ;  /* 0x0000000108687547 */ /* 0x000fea000b800000 */
[----:B------:R-:W-:Y:S01]  /*07e0*/  ULOP3.LUT UR6, UR5, 0x7ffffff8, URZ, 0xc0, !UPT ;  /* 0x7ffffff805067892 */ /* 0x000fe2000f8ec0ff */
[----:B------:R-:W-:Y:S01]  /*07f0*/  IADD3 R4, PT, PT, R0, 0x10, RZ ;  /* 0x0000001000047810 */ /* 0x000fe20007ffe0ff */
[----:B------:R-:W-:Y:S02]  /*0800*/  VIADD R6, R2, 0x10 ;  /* 0x0000001002067836 */ /* 0x000fe40000000000 */
[----:B------:R-:W-:Y:S02]  /*0810*/  UIADD3 UR7, UPT, UPT, -UR6, URZ, URZ ;  /* 0x000000ff06077290 */ /* 0x000fe4000fffe1ff */
[----:B------:R-:W-:-:S10]  /*0820*/  MOV R5, UR6 ;  /* 0x0000000600057c02 */ /* 0x000fd40008000f00 */
.L_x_11:
[----:B------:R-:W-:Y:S01]  /*0830*/  STS [R4+-0x10], RZ ;  /* 0xfffff0ff04007388 */ /* 0x000fe20000000800 */
[----:B------:R-:W-:-:S03]  /*0840*/  UIADD3 UR7, UPT, UPT, UR7, 0x8, URZ ;  /* 0x0000000807077890 */ /* 0x000fc6000fffe0ff */
[----:B------:R-:W-:Y:S01]  /*0850*/  STS [R6+-0x10], RZ ;  /* 0xfffff0ff06007388 */ /* 0x000fe20000000800 */
[----:B------:R-:W-:-:S03]  /*0860*/  UISETP.NE.AND UP0, UPT, UR7, URZ, UPT ;  /* 0x000000ff0700728c */ /* 0x000fc6000bf05270 */
[----:B------:R-:W-:Y:S04]  /*0870*/  STS [R4+-0xc], RZ ;  /* 0xfffff4ff04007388 */ /* 0x000fe80000000800 */
[----:B------:R-:W-:Y:S04]  /*0880*/  STS [R6+-0xc], RZ ;  /* 0xfffff4ff06007388 */ /* 0x000fe80000000800 */
[----:B------:R-:W-:Y:S04]  /*0890*/  STS [R4+-0x8], RZ ;  /* 0xfffff8ff04007388 */ /* 0x000fe80000000800 */
[----:B------:R-:W-:Y:S04]  /*08a0*/  STS [R6+-0x8], RZ ;  /* 0xfffff8ff06007388 */ /* 0x000fe80000000800 */
[----:B------:R-:W-:Y:S04]  /*08b0*/  STS [R4+-0x4], RZ ;  /* 0xfffffcff04007388 */ /* 0x000fe80000000800 */
[----:B------:R-:W-:Y:S04]  /*08c0*/  STS [R6+-0x4], RZ ;  /* 0xfffffcff06007388 */ /* 0x000fe80000000800 */
[----:B------:R-:W-:Y:S04]  /*08d0*/  STS [R4], RZ ;  /* 0x000000ff04007388 */ /* 0x000fe80000000800 */
[----:B------:R-:W-:Y:S04]  /*08e0*/  STS [R6], RZ ;  /* 0x000000ff06007388 */ /* 0x000fe80000000800 */
[----:B------:R-:W-:Y:S04]  /*08f0*/  STS [R4+0x4], RZ ;  /* 0x000004ff04007388 */ /* 0x000fe80000000800 */
[----:B------:R-:W-:Y:S04]  /*0900*/  STS [R6+0x4], RZ ;  /* 0x000004ff06007388 */ /* 0x000fe80000000800 */
[----:B------:R-:W-:Y:S04]  /*0910*/  STS [R4+0x8], RZ ;  /* 0x000008ff04007388 */ /* 0x000fe80000000800 */
[----:B------:R-:W-:Y:S04]  /*0920*/  STS [R6+0x8], RZ ;  /* 0x000008ff06007388 */ /* 0x000fe80000000800 */
[----:B------:R0:W-:Y:S04]  /*0930*/  STS [R4+0xc], RZ ;  /* 0x00000cff04007388 */ /* 0x0001e80000000800 */
[----:B------:R1:W-:Y:S01]  /*0940*/  STS [R6+0xc], RZ ;  /* 0x00000cff06007388 */ /* 0x0003e20000000800 */
[----:B0-----:R-:W-:Y:S01]  /*0950*/  IADD3 R4, PT, PT, R4, 0x20, RZ ;  /* 0x0000002004047810 */ /* 0x001fe20007ffe0ff */
[----:B-1----:R-:W-:Y:S01]  /*0960*/  VIADD R6, R6, 0x20 ;  /* 0x0000002006067836 */ /* 0x002fe20000000000 */
[----:B------:R-:W-:Y:S06]  /*0970*/  BRA.U UP0, `(.L_x_11) ;  /* 0xfffffffd00ac7547 */ /* 0x000fec000b83ffff */
.L_x_10:
[----:B------:R-:W-:Y:S05]  /*0980*/  BRA.U !UP1, `(.L_x_9) ;  /* 0x0000000d09cc7547 */ /* 0x000fea000b800000 */
[----:B------:R-:W-:Y:S02]  /*0990*/  UIADD3 UR6, UPT, UPT, UR17, -0x1, URZ ;  /* 0xffffffff11067890 */ /* 0x000fe4000fffe0ff */
[----:B------:R-:W-:Y:S02]  /*09a0*/  UISETP.NE.AND UP1, UPT, UR18, URZ, UPT ;  /* 0x000000ff1200728c */ /* 0x000fe4000bf25270 */
[----:B------:R-:W-:-:S09]  /*09b0*/  UISETP.GE.U32.AND UP0, UPT, UR6, 0x3, UPT ;  /* 0x000000030600788c */ /* 0x000fd2000bf06070 */
[----:B------:R-:W-:Y:S05]  /*09c0*/  BRA.U !UP0, `(.L_x_12) ;  /* 0x00000001082c7547 */ /* 0x000fea000b800000 */
[C---:B------:R-:W-:Y:S02]  /*09d0*/  LEA R4, R5.reuse, R0, 0x2 ;  /* 0x0000000005047211 */ /* 0x040fe400078e10ff */
[C---:B------:R-:W-:Y:S01]  /*09e0*/  LEA R6, R5.reuse, R2, 0x2 ;  /* 0x0000000205067211 */ /* 0x040fe200078e10ff */
[----:B------:R-:W-:Y:S02]  /*09f0*/  VIADD R5, R5, 0x4 ;  /* 0x0000000405057836 */ /* 0x000fe40000000000 */
[----:B------:R0:W-:Y:S04]  /*0a00*/  STS [R4], RZ ;  /* 0x000000ff04007388 */ /* 0x0001e80000000800 */
[----:B------:R0:W-:Y:S04]  /*0a10*/  STS [R6], RZ ;  /* 0x000000ff06007388 */ /* 0x0001e80000000800 */
[----:B------:R0:W-:Y:S04]  /*0a20*/  STS [R4+0x4], RZ ;  /* 0x000004ff04007388 */ /* 0x0001e80000000800 */
[----:B------:R0:W-:Y:S04]  /*0a30*/  STS [R6+0x4], RZ ;  /* 0x000004ff06007388 */ /* 0x0001e80000000800 */
[----:B------:R0:W-:Y:S04]  /*0a40*/  STS [R4+0x8], RZ ;  /* 0x000008ff04007388 */ /* 0x0001e80000000800 */
[----:B------:R0:W-:Y:S04]  /*0a50*/  STS [R6+0x8], RZ ;  /* 0x000008ff06007388 */ /* 0x0001e80000000800 */
[----:B------:R0:W-:Y:S04]  /*0a60*/  STS [R4+0xc], RZ ;  /* 0x00000cff04007388 */ /* 0x0001e80000000800 */
[----:B------:R0:W-:Y:S02]  /*0a70*/  STS [R6+0xc], RZ ;  /* 0x00000cff06007388 */ /* 0x0001e40000000800 */
.L_x_12:
[----:B------:R-:W-:Y:S05]  /*0a80*/  BRA.U !UP1, `(.L_x_9) ;  /* 0x0000000d098c7547 */ /* 0x000fea000b800000 */
[----:B------:R-:W-:Y:S02]  /*0a90*/  UISETP.NE.AND UP0, UPT, UR18, 0x1, UPT ;  /* 0x000000011200788c */ /* 0x000fe4000bf05270 */
[----:B------:R-:W-:-:S04]  /*0aa0*/  ULOP3.LUT UR5, UR5, 0x1, URZ, 0xc0, !UPT ;  /* 0x0000000105057892 */ /* 0x000fc8000f8ec0ff */
[----:B------:R-:W-:-:S03]  /*0ab0*/  UISETP.NE.U32.AND UP1, UPT, UR5, 0x1, UPT ;  /* 0x000000010500788c */ /* 0x000fc6000bf25070 */
[----:B------:R-:W-:Y:S08]  /*0ac0*/  BRA.U !UP0, `(.L_x_13) ;  /* 0x00000001081c7547 */ /* 0x000ff0000b800000 */
[C---:B0-----:R-:W-:Y:S02]  /*0ad0*/  LEA R4, R5.reuse, R0, 0x2 ;  /* 0x0000000005047211 */ /* 0x041fe400078e10ff */
[C---:B------:R-:W-:Y:S01]  /*0ae0*/  LEA R6, R5.reuse, R2, 0x2 ;  /* 0x0000000205067211 */ /* 0x040fe200078e10ff */
[----:B------:R-:W-:Y:S02]  /*0af0*/  VIADD R5, R5, 0x2 ;  /* 0x0000000205057836 */ /* 0x000fe40000000000 */
[----:B------:R1:W-:Y:S04]  /*0b00*/  STS [R4], RZ ;  /* 0x000000ff04007388 */ /* 0x0003e80000000800 */
[----:B------:R1:W-:Y:S04]  /*0b10*/  STS [R6], RZ ;  /* 0x000000ff06007388 */ /* 0x0003e80000000800 */
[----:B------:R1:W-:Y:S04]  /*0b20*/  STS [R4+0x4], RZ ;  /* 0x000004ff04007388 */ /* 0x0003e80000000800 */
[----:B------:R1:W-:Y:S02]  /*0b30*/  STS [R6+0x4], RZ ;  /* 0x000004ff06007388 */ /* 0x0003e40000000800 */
.L_x_13:
[----:B------:R-:W-:Y:S05]  /*0b40*/  BRA.U UP1, `(.L_x_9) ;  /* 0x0000000d015c7547 */ /* 0x000fea000b800000 */
[C---:B------:R-:W-:Y:S02]  /*0b50*/  LEA R0, R5.reuse, R0, 0x2 ;  /* 0x0000000005007211 */ /* 0x040fe400078e10ff */
[----:B------:R-:W-:-:S03]  /*0b60*/  LEA R2, R5, R2, 0x2 ;  /* 0x0000000205027211 */ /* 0x000fc600078e10ff */
[----:B------:R2:W-:Y:S04]  /*0b70*/  STS [R0], RZ ;  /* 0x000000ff00007388 */ /* 0x0005e80000000800 */
[----:B------:R2:W-:Y:S01]  /*0b80*/  STS [R2], RZ ;  /* 0x000000ff02007388 */ /* 0x0005e20000000800 */
[----:B------:R-:W-:Y:S05]  /*0b90*/  BRA `(.L_x_9) ;  /* 0x0000000c00487947 */ /* 0x000fea0003800000 */
.L_x_8:
[----:B------:R-:W0:Y:S01]  /*0ba0*/  LDCU UR5, c[0x0][0x3a4] ;  /* 0x00007480ff0577ac */ /* 0x000e220008000800 */
[----:B------:R-:W-:Y:S01]  /*0bb0*/  IMAD.MOV.U32 R5, RZ, RZ, RZ ;  /* 0x000000ffff057224 */ /* 0x000fe200078e00ff */
[----:B------:R-:W-:Y:S01]  /*0bc0*/  UISETP.GE.U32.AND UP0, UPT, UR12, 0xf, UPT ;  /* 0x0000000f0c00788c */ /* 0x000fe2000bf06070 */
[----:B0-----:R-:W-:-:S08]  /*0bd0*/  IMAD R4, R4, UR5, RZ ;  /* 0x0000000504047c24 */ /* 0x001fd0000f8e02ff */
[----:B------:R-:W-:Y:S05]  /*0be0*/  BRA.U !UP0, `(.L_x_14) ;  /* 0x0000000508307547 */ /* 0x000fea000b800000 */
[----:B------:R-:W-:-:S07]  /*0bf0*/  MOV R5, RZ ;  /* 0x000000ff00057202 */ /* 0x000fce0000000f00 */
.L_x_15:
[----:B0-----:R-:W0:Y:S01]  /*0c00*/  LDC.64 R6, c[0x0][0x388] ;  /* 0x0000e200ff067b82 */ /* 0x001e220000000a00 */
[----:B------:R-:W-:-:S07]  /*0c10*/  IADD3 R11, PT, PT, R4, R5, RZ ;  /* 0x00000005040b7210 */ /* 0x000fce0007ffe0ff */
[----:B------:R-:W1:Y:S01]  /*0c20*/  LDC.64 R8, c[0x0][0x390] ;  /* 0x0000e400ff087b82 */ /* 0x000e620000000a00 */
[----:B0-----:R-:W-:-:S05]  /*0c30*/  IMAD.WIDE.U32 R6, R11, 0x4, R6 ;  /* 0x000000040b067825 */ /* 0x001fca00078e0006 */
[----:B------:R-:W2:Y:S01]  /*0c40*/  LDG.E.CONSTANT R16, desc[UR10][R6.64] ;  /* 0x0000000a06107981 */ /* 0x000ea2000c1e9900 */
[----:B-1----:R-:W-:-:S03]  /*0c50*/  IMAD.WIDE.U32 R8, R11, 0x4, R8 ;  /* 0x000000040b087825 */ /* 0x002fc600078e0008 */
[----:B------:R-:W3:Y:S04]  /*0c60*/  LDG.E.CONSTANT R18, desc[UR10][R6.64+0x4] ;  /* 0x0000040a06127981 */ /* 0x000ee8000c1e9900 */
[----:B------:R-:W4:Y:S04]  /*0c70*/  LDG.E.CONSTANT R13, desc[UR10][R8.64] ;  /* 0x0000000a080d7981 */ /* 0x000f28000c1e9900 */
[----:B------:R-:W5:Y:S04]  /*0c80*/  LDG.E.CONSTANT R15, desc[UR10][R8.64+0x4] ;  /* 0x0000040a080f7981 */ /* 0x000f68000c1e9900 */
[----:B------:R-:W5:Y:S04]  /*0c90*/  LDG.E.CONSTANT R14, desc[UR10][R6.64+0x8] ;  /* 0x0000080a060e7981 */ /* 0x000f68000c1e9900 */
[----:B------:R-:W5:Y:S04]  /*0ca0*/  LDG.E.CONSTANT R17, desc[UR10][R8.64+0x8] ;  /* 0x0000080a08117981 */ /* 0x000f68000c1e9900 */
[----:B------:R-:W5:Y:S04]  /*0cb0*/  LDG.E.CONSTANT R22, desc[UR10][R6.64+0xc] ;  /* 0x00000c0a06167981 */ /* 0x000f68000c1e9900 */
[----:B------:R-:W5:Y:S01]  /*0cc0*/  LDG.E.CONSTANT R19, desc[UR10][R8.64+0xc] ;  /* 0x00000c0a08137981 */ /* 0x000f62000c1e9900 */
[C---:B------:R-:W-:Y:S01]  /*0cd0*/  IMAD R11, R5.reuse, 0x4, R0 ;  /* 0x00000004050b7824 */ /* 0x040fe200078e0200 */
[----:B------:R-:W-:-:S02]  /*0ce0*/  LEA R10, R5, R2, 0x2 ;  /* 0x00000002050a7211 */ /* 0x000fc400078e10ff */
[----:B------:R-:W5:Y:S04]  /*0cf0*/  LDG.E.CONSTANT R24, desc[UR10][R6.64+0x10] ;  /* 0x0000100a06187981 */ /* 0x000f68000c1e9900 */
[----:B------:R-:W5:Y:S04]  /*0d00*/  LDG.E.CONSTANT R23, desc[UR10][R8.64+0x10] ;  /* 0x0000100a08177981 */ /* 0x000f68000c1e9900 */
[----:B------:R-:W5:Y:S04]  /*0d10*/  LDG.E.CONSTANT R26, desc[UR10][R6.64+0x14] ;  /* 0x0000140a061a7981 */ /* 0x000f68000c1e9900 */
[----:B------:R-:W5:Y:S04]  /*0d20*/  LDG.E.CONSTANT R25, desc[UR10][R8.64+0x14] ;  /* 0x0000140a08197981 */ /* 0x000f68000c1e9900 */
[----:B------:R-:W5:Y:S04]  /*0d30*/  LDG.E.CONSTANT R28, desc[UR10][R6.64+0x20] ;  /* 0x0000200a061c7981 */ /* 0x000f68000c1e9900 */
[----:B--2---:R0:W-:Y:S04]  /*0d40*/  STS [R11], R16 ;  /* 0x000000100b007388 */ /* 0x0041e80000000800 */
[----:B----4-:R1:W-:Y:S04]  /*0d50*/  STS [R10], R13 ;  /* 0x0000000d0a007388 */ /* 0x0103e80000000800 */
[----:B0-----:R-:W2:Y:S04]  /*0d60*/  LDG.E.CONSTANT R16, desc[UR10][R6.64+0x18] ;  /* 0x0000180a06107981 */ /* 0x001ea8000c1e9900 */
[----:B---3--:R0:W-:Y:S04]  /*0d70*/  STS [R11+0x4], R18 ;  /* 0x000004120b007388 */ /* 0x0081e80000000800 */
[----:B-1----:R-:W3:Y:S04]  /*0d80*/  LDG.E.CONSTANT R13, desc[UR10][R8.64+0x18] ;  /* 0x0000180a080d7981 */ /* 0x002ee8000c1e9900 */
[----:B-----5:R1:W-:Y:S04]  /*0d90*/  STS [R10+0x4], R15 ;  /* 0x0000040f0a007388 */ /* 0x0203e80000000800 */
[----:B0-----:R-:W4:Y:S04]  /*0da0*/  LDG.E.CONSTANT R18, desc[UR10][R6.64+0x1c] ;  /* 0x00001c0a06127981 */ /* 0x001f28000c1e9900 */
[----:B------:R0:W-:Y:S04]  /*0db0*/  STS [R11+0x8], R14 ;  /* 0x0000080e0b007388 */ /* 0x0001e80000000800 */
[----:B-1----:R-:W5:Y:S04]  /*0dc0*/  LDG.E.CONSTANT R15, desc[UR10][R8.64+0x1c] ;  /* 0x00001c0a080f7981 */ /* 0x002f68000c1e9900 */
[----:B------:R1:W-:Y:S04]  /*0dd0*/  STS [R10+0x8], R17 ;  /* 0x000008110a007388 */ /* 0x0003e80000000800 */
[----:B------:R1:W-:Y:S04]  /*0de0*/  STS [R11+0xc], R22 ;  /* 0x00000c160b007388 */ /* 0x0003e80000000800 */
[----:B0-----:R-:W5:Y:S04]  /*0df0*/  LDG.E.CONSTANT R14, desc[UR10][R6.64+0x2c] ;  /* 0x00002c0a060e7981 */ /* 0x001f68000c1e9900 */
[----:B-1----:R-:W5:Y:S04]  /*0e00*/  LDG.E.CONSTANT R17, desc[UR10][R8.64+0x20] ;  /* 0x0000200a08117981 */ /* 0x002f68000c1e9900 */
[----:B------:R0:W-:Y:S04]  /*0e10*/  STS [R10+0xc], R19 ;  /* 0x00000c130a007388 */ /* 0x0001e80000000800 */
[----:B------:R-:W5:Y:S04]  /*0e20*/  LDG.E.CONSTANT R22, desc[UR10][R6.64+0x24] ;  /* 0x0000240a06167981 */ /* 0x000f68000c1e9900 */
[----:B0-----:R-:W5:Y:S04]  /*0e30*/  LDG.E.CONSTANT R19, desc[UR10][R8.64+0x24] ;  /* 0x0000240a08137981 */ /* 0x001f68000c1e9900 */
[----:B------:R0:W-:Y:S04]  /*0e40*/  STS [R11+0x10], R24 ;  /* 0x000010180b007388 */ /* 0x0001e80000000800 */
[----:B------:R1:W-:Y:S04]  /*0e50*/  STS [R10+0x10], R23 ;  /* 0x000010170a007388 */ /* 0x0003e80000000800 */
[----:B------:R1:W-:Y:S04]  /*0e60*/  STS [R11+0x14], R26 ;  /* 0x0000141a0b007388 */ /* 0x0003e80000000800 */
[----:B------:R1:W-:Y:S04]  /*0e70*/  STS [R10+0x14], R25 ;  /* 0x000014190a007388 */ /* 0x0003e80000000800 */
[----:B0-----:R-:W5:Y:S04]  /*0e80*/  LDG.E.CONSTANT R24, desc[UR10][R6.64+0x28] ;  /* 0x0000280a06187981 */ /* 0x001f68000c1e9900 */
[----:B-1----:R-:W5:Y:S04]  /*0e90*/  LDG.E.CONSTANT R23, desc[UR10][R8.64+0x28] ;  /* 0x0000280a08177981 */ /* 0x002f68000c1e9900 */
[----:B------:R-:W5:Y:S04]  /*0ea0*/  LDG.E.CONSTANT R26, desc[UR10][R6.64+0x34] ;  /* 0x0000340a061a7981 */ /* 0x000f68000c1e9900 */
[----:B------:R-:W5:Y:S04]  /*0eb0*/  LDG.E.CONSTANT R25, desc[UR10][R8.64+0x38] ;  /* 0x0000380a08197981 */ /* 0x000f68000c1e9900 */
[----:B--2---:R0:W-:Y:S04]  /*0ec0*/  STS [R11+0x18], R16 ;  /* 0x000018100b007388 */ /* 0x0041e80000000800 */
[----:B---3--:R1:W-:Y:S04]  /*0ed0*/  STS [R10+0x18], R13 ;  /* 0x0000180d0a007388 */ /* 0x0083e80000000800 */
[----:B0-----:R-:W2:Y:S04]  /*0ee0*/  LDG.E.CONSTANT R16, desc[UR10][R6.64+0x30] ;  /* 0x0000300a06107981 */ /* 0x001ea8000c1e9900 */
[----:B----4-:R0:W-:Y:S04]  /*0ef0*/  STS [R11+0x1c], R18 ;  /* 0x00001c120b007388 */ /* 0x0101e80000000800 */
[----:B-1----:R-:W3:Y:S04]  /*0f00*/  LDG.E.CONSTANT R13, desc[UR10][R8.64+0x2c] ;  /* 0x00002c0a080d7981 */ /* 0x002ee8000c1e9900 */
[----:B-----5:R1:W-:Y:S04]  /*0f10*/  STS [R10+0x1c], R15 ;  /* 0x00001c0f0a007388 */ /* 0x0203e80000000800 */
[----:B------:R4:W-:Y:S04]  /*0f20*/  STS [R11+0x20], R28 ;  /* 0x0000201c0b007388 */ /* 0x0009e80000000800 */
[----:B0-----:R-:W5:Y:S04]  /*0f30*/  LDG.E.CONSTANT R18, desc[UR10][R6.64+0x38] ;  /* 0x0000380a06127981 */ /* 0x001f68000c1e9900 */
[----:B-1----:R-:W5:Y:S04]  /*0f40*/  LDG.E.CONSTANT R15, desc[UR10][R8.64+0x30] ;  /* 0x0000300a080f7981 */ /* 0x002f68000c1e9900 */
[----:B------:R0:W-:Y:S04]  /*0f50*/  STS [R10+0x20], R17 ;  /* 0x000020110a007388 */ /* 0x0001e80000000800 */
[----:B----4-:R-:W4:Y:S04]  /*0f60*/  LDG.E.CONSTANT R28, desc[UR10][R6.64+0x3c] ;  /* 0x00003c0a061c7981 */ /* 0x010f28000c1e9900 */
[----:B------:R-:W-:Y:S04]  /*0f70*/  STS [R11+0x24], R22 ;  /* 0x000024160b007388 */ /* 0x000fe80000000800 */
[----:B0-----:R-:W4:Y:S04]  /*0f80*/  LDG.E.CONSTANT R17, desc[UR10][R8.64+0x34] ;  /* 0x0000340a08117981 */ /* 0x001f28000c1e9900 */
[----:B------:R0:W-:Y:S04]  /*0f90*/  STS [R10+0x24], R19 ;  /* 0x000024130a007388 */ /* 0x0001e80000000800 */
[----:B0-----:R-:W4:Y:S04]  /*0fa0*/  LDG.E.CONSTANT R19, desc[UR10][R8.64+0x3c] ;  /* 0x00003c0a08137981 */ /* 0x001f28000c1e9900 */
[----:B------:R0:W-:Y:S04]  /*0fb0*/  STS [R11+0x28], R24 ;  /* 0x000028180b007388 */ /* 0x0001e80000000800 */
[----:B------:R0:W-:Y:S04]  /*0fc0*/  STS [R10+0x28], R23 ;  /* 0x000028170a007388 */ /* 0x0001e80000000800 */
[----:B------:R0:W-:Y:S01]  /*0fd0*/  STS [R11+0x2c], R14 ;  /* 0x00002c0e0b007388 */ /* 0x0001e20000000800 */
[----:B------:R-:W-:-:S04]  /*0fe0*/  IADD3 R5, PT, PT, R5, 0x10, RZ ;  /* 0x0000001005057810 */ /* 0x000fc80007ffe0ff */
[----:B------:R-:W-:Y:S01]  /*0ff0*/  ISETP.NE.AND P0, PT, R5, UR9, PT ;  /* 0x0000000905007c0c */ /* 0x000fe2000bf05270 */
[----:B---3--:R0:W-:Y:S04]  /*1000*/  STS [R10+0x2c], R13 ;  /* 0x00002c0d0a007388 */ /* 0x0081e80000000800 */
[----:B--2---:R0:W-:Y:S04]  /*1010*/  STS [R11+0x30], R16 ;  /* 0x000030100b007388 */ /* 0x0041e80000000800 */
[----:B-----5:R0:W-:Y:S04]  /*1020*/  STS [R10+0x30], R15 ;  /* 0x0000300f0a007388 */ /* 0x0201e80000000800 */
[----:B------:R0:W-:Y:S04]  /*1030*/  STS [R11+0x34], R26 ;  /* 0x0000341a0b007388 */ /* 0x0001e80000000800 */
[----:B----4-:R0:W-:Y:S04]  /*1040*/  STS [R10+0x34], R17 ;  /* 0x000034110a007388 */ /* 0x0101e80000000800 */
[----:B------:R0:W-:Y:S04]  /*1050*/  STS [R11+0x38], R18 ;  /* 0x000038120b007388 */ /* 0x0001e80000000800 */
[----:B------:R0:W-:Y:S04]  /*1060*/  STS [R10+0x38], R25 ;  /* 0x000038190a007388 */ /* 0x0001e80000000800 */
[----:B------:R0:W-:Y:S04]  /*1070*/  STS [R11+0x3c], R28 ;  /* 0x00003c1c0b007388 */ /* 0x0001e80000000800 */
[----:B------:R0:W-:Y:S01]  /*1080*/  STS [R10+0x3c], R19 ;  /* 0x00003c130a007388 */ /* 0x0001e20000000800 */
[----:B------:R-:W-:Y:S05]  /*1090*/  @P0 BRA `(.L_x_15) ;  /* 0xfffffff800d80947 */ /* 0x000fea000383ffff */
[----:B------:R-:W-:-:S07]  /*10a0*/  IMAD.U32 R5, RZ, RZ, UR9 ;  /* 0x00000009ff057e24 */ /* 0x000fce000f8e00ff */
.L_x_14:
[----:B------:R-:W-:-:S09]  /*10b0*/  UISETP.NE.AND UP0, UPT, UR16, URZ, UPT ;  /* 0x000000ff1000728c */ /* 0x000fd2000bf05270 */
[----:B------:R-:W-:Y:S05]  /*10c0*/  BRA.U !UP0, `(.L_x_9) ;  /* 0x0000000508fc7547 */ /* 0x000fea000b800000 */
[----:B------:R-:W-:Y:S02]  /*10d0*/  UIADD3 UR5, UPT, UPT, UR16, -0x1, URZ ;  /* 0xffffffff10057890 */ /* 0x000fe4000fffe0ff */
[----:B------:R-:W-:Y:S02]  /*10e0*/  UISETP.NE.AND UP1, UPT, UR17, URZ, UPT ;  /* 0x000000ff1100728c */ /* 0x000fe4000bf25270 */
[----:B------:R-:W-:-:S09]  /*10f0*/  UISETP.GE.U32.AND UP0, UPT, UR5, 0x7, UPT ;  /* 0x000000070500788c */ /* 0x000fd2000bf06070 */
[----:B------:R-:W-:Y:S05]  /*1100*/  BRA.U !UP0, `(.L_x_16) ;  /* 0x0000000108c87547 */ /* 0x000fea000b800000 */
[----:B0-----:R-:W0:Y:S01]  /*1110*/  LDC.64 R14, c[0x0][0x388] ;  /* 0x0000e200ff0e7b82 */ /* 0x001e220000000a00 */
[----:B------:R-:W1:Y:S01]  /*1120*/  LDCU.64 UR6, c[0x0][0x388] ;  /* 0x00007100ff0677ac */ /* 0x000e620008000a00 */
[CC--:B------:R-:W-:Y:S02]  /*1130*/  IADD3 R7, P0, PT, R4.reuse, R5.reuse, RZ ;  /* 0x0000000504077210 */ /* 0x0c0fe40007f1e0ff */
[----:B------:R-:W-:Y:S01]  /*1140*/  IADD3 R25, PT, PT, R4, R5, RZ ;  /* 0x0000000504197210 */ /* 0x000fe20007ffe0ff */
[----:B------:R-:W2:Y:S01]  /*1150*/  LDCU.64 UR14, c[0x0][0x390] ;  /* 0x00007200ff0e77ac */ /* 0x000ea20008000a00 */
[----:B------:R-:W-:Y:S01]  /*1160*/  IADD3.X R8, PT, PT, RZ, RZ, RZ, P0, !PT ;  /* 0x000000ffff087210 */ /* 0x000fe200007fe4ff */
[C---:B------:R-:W-:Y:S01]  /*1170*/  IMAD.SHL.U32 R6, R7.reuse, 0x4, RZ ;  /* 0x0000000407067824 */ /* 0x040fe200078e00ff */
[----:B------:R-:W3:Y:S02]  /*1180*/  LDC.64 R10, c[0x0][0x390] ;  /* 0x0000e400ff0a7b82 */ /* 0x000ee40000000a00 */
[----:B------:R-:W-:-:S02]  /*1190*/  SHF.L.U64.HI R7, R7, 0x2, R8 ;  /* 0x0000000207077819 */ /* 0x000fc40000010208 */
[C---:B-1----:R-:W-:Y:S02]  /*11a0*/  IADD3 R8, P0, PT, R6.reuse, UR6, RZ ;  /* 0x0000000606087c10 */ /* 0x042fe4000ff1e0ff */
[----:B--2---:R-:W-:Y:S01]  /*11b0*/  IADD3 R6, P2, PT, R6, UR14, RZ ;  /* 0x0000000e06067c10 */ /* 0x004fe2000ff5e0ff */
[----:B0-----:R-:W-:Y:S01]  /*11c0*/  IMAD.WIDE.U32 R14, R25, 0x4, R14 ;  /* 0x00000004190e7825 */ /* 0x001fe200078e000e */
[C---:B------:R-:W-:Y:S02]  /*11d0*/  IADD3.X R9, PT, PT, R7.reuse, UR7, RZ, P0, !PT ;  /* 0x0000000707097c10 */ /* 0x040fe400087fe4ff */
[----:B------:R-:W-:Y:S02]  /*11e0*/  IADD3.X R7, PT, PT, R7, UR15, RZ, P2, !PT ;  /* 0x0000000f07077c10 */ /* 0x000fe400097fe4ff */
[----:B------:R-:W2:Y:S01]  /*11f0*/  LDG.E.CONSTANT R27, desc[UR10][R14.64] ;  /* 0x0000000a0e1b7981 */ /* 0x000ea2000c1e9900 */
[----:B---3--:R-:W-:-:S03]  /*1200*/  IMAD.WIDE.U32 R24, R25, 0x4, R10 ;  /* 0x0000000419187825 */ /* 0x008fc600078e000a */
[----:B------:R-:W3:Y:S04]  /*1210*/  LDG.E.CONSTANT R29, desc[UR10][R8.64+0x4] ;  /* 0x0000040a081d7981 */ /* 0x000ee8000c1e9900 */
[----:B------:R-:W4:Y:S04]  /*1220*/  LDG.E.CONSTANT R16, desc[UR10][R6.64+0x4] ;  /* 0x0000040a06107981 */ /* 0x000f28000c1e9900 */
[----:B------:R-:W5:Y:S04]  /*1230*/  LDG.E.CONSTANT R24, desc[UR10][R24.64] ;  /* 0x0000000a18187981 */ /* 0x000f68000c1e9900 */
[----:B------:R-:W4:Y:S04]  /*1240*/  LDG.E.CONSTANT R11, desc[UR10][R8.64+0x8] ;  /* 0x0000080a080b7981 */ /* 0x000f28000c1e9900 */
        /* <DEDUP_REMOVED lines=10> */
[----:B------:R-:W4:Y:S01]  /*12f0*/  LDG.E.CONSTANT R34, desc[UR10][R6.64+0x1c] ;  /* 0x00001c0a06227981 */ /* 0x000f22000c1e9900 */
[----:B------:R-:W-:-:S02]  /*1300*/  LEA R10, R5, R0, 0x2 ;  /* 0x00000000050a7211 */ /* 0x000fc400078e10ff */
[C---:B------:R-:W-:Y:S01]  /*1310*/  LEA R13, R5.reuse, R2, 0x2 ;  /* 0x00000002050d7211 */ /* 0x040fe200078e10ff */
[----:B------:R-:W-:Y:S02]  /*1320*/  VIADD R5, R5, 0x8 ;  /* 0x0000000805057836 */ /* 0x000fe40000000000 */
[----:B--2---:R1:W-:Y:S04]  /*1330*/  STS [R10], R27 ;  /* 0x0000001b0a007388 */ /* 0x0043e80000000800 */
[----:B-----5:R1:W-:Y:S04]  /*1340*/  STS [R13], R24 ;  /* 0x000000180d007388 */ /* 0x0203e80000000800 */
[----:B---3--:R1:W-:Y:S04]  /*1350*/  STS [R10+0x4], R29 ;  /* 0x0000041d0a007388 */ /* 0x0083e80000000800 */
[----:B----4-:R1:W-:Y:S04]  /*1360*/  STS [R13+0x4], R16 ;  /* 0x000004100d007388 */ /* 0x0103e80000000800 */
[----:B------:R1:W-:Y:S04]  /*1370*/  STS [R10+0x8], R11 ;  /* 0x0000080b0a007388 */ /* 0x0003e80000000800 */
        /* <DEDUP_REMOVED lines=10> */
[----:B------:R1:W-:Y:S02]  /*1420*/  STS [R13+0x1c], R34 ;  /* 0x00001c220d007388 */ /* 0x0003e40000000800 */
.L_x_16:
[----:B------:R-:W-:Y:S05]  /*1430*/  BRA.U !UP1, `(.L_x_9) ;  /* 0x0000000509207547 */ /* 0x000fea000b800000 */
[----:B------:R-:W-:Y:S02]  /*1440*/  UIADD3 UR5, UPT, UPT, UR17, -0x1, URZ ;  /* 0xffffffff11057890 */ /* 0x000fe4000fffe0ff */
[----:B------:R-:W-:Y:S02]  /*1450*/  UISETP.NE.AND UP1, UPT, UR18, URZ, UPT ;  /* 0x000000ff1200728c */ /* 0x000fe4000bf25270 */
[----:B------:R-:W-:-:S09]  /*1460*/  UISETP.GE.U32.AND UP0, UPT, UR5, 0x3, UPT ;  /* 0x000000030500788c */ /* 0x000fd2000bf06070 */
[----:B------:R-:W-:Y:S05]  /*1470*/  BRA.U !UP0, `(.L_x_17) ;  /* 0x0000000108887547 */ /* 0x000fea000b800000 */
[----:B01----:R-:W0:Y:S01]  /*1480*/  LDC.64 R14, c[0x0][0x388] ;  /* 0x0000e200ff0e7b82 */ /* 0x003e220000000a00 */
[----:B------:R-:W1:Y:S01]  /*1490*/  LDCU.64 UR6, c[0x0][0x388] ;  /* 0x00007100ff0677ac */ /* 0x000e620008000a00 */
[C---:B------:R-:W-:Y:S01]  /*14a0*/  IADD3 R8, P0, PT, R4.reuse, R5, RZ ;  /* 0x0000000504087210 */ /* 0x040fe20007f1e0ff */
[----:B------:R-:W-:Y:S01]  /*14b0*/  IMAD.IADD R9, R4, 0x1, R5 ;  /* 0x0000000104097824 */ /* 0x000fe200078e0205 */
[----:B------:R-:W2:Y:S02]  /*14c0*/  LDCU.64 UR14, c[0x0][0x390] ;  /* 0x00007200ff0e77ac */ /* 0x000ea40008000a00 */
[----:B------:R-:W-:Y:S02]  /*14d0*/  IADD3.X R11, PT, PT, RZ, RZ, RZ, P0, !PT ;  /* 0x000000ffff0b7210 */ /* 0x000fe400007fe4ff */
[----:B------:R-:W3:Y:S01]  /*14e0*/  LDC.64 R6, c[0x0][0x390] ;  /* 0x0000e400ff067b82 */ /* 0x000ee20000000a00 */
[C---:B------:R-:W-:Y:S02]  /*14f0*/  SHF.L.U32 R10, R8.reuse, 0x2, RZ ;  /* 0x00000002080a7819 */ /* 0x040fe400000006ff */
[----:B------:R-:W-:-:S02]  /*1500*/  SHF.L.U64.HI R11, R8, 0x2, R11 ;  /* 0x00000002080b7819 */ /* 0x000fc4000001020b */
[C---:B-1----:R-:W-:Y:S02]  /*1510*/  IADD3 R8, P0, PT, R10.reuse, UR6, RZ ;  /* 0x000000060a087c10 */ /* 0x042fe4000ff1e0ff */
[----:B--2---:R-:W-:Y:S01]  /*1520*/  IADD3 R10, P2, PT, R10, UR14, RZ ;  /* 0x0000000e0a0a7c10 */ /* 0x004fe2000ff5e0ff */
[----:B0-----:R-:W-:-:S06]  /*1530*/  IMAD.WIDE.U32 R14, R9, 0x4, R14 ;  /* 0x00000004090e7825 */ /* 0x001fcc00078e000e */
[----:B------:R-:W2:Y:S01]  /*1540*/  LDG.E.CONSTANT R14, desc[UR10][R14.64] ;  /* 0x0000000a0e0e7981 */ /* 0x000ea2000c1e9900 */
[----:B---3--:R-:W-:Y:S01]  /*1550*/  IMAD.WIDE.U32 R6, R9, 0x4, R6 ;  /* 0x0000000409067825 */ /* 0x008fe200078e0006 */
[C---:B------:R-:W-:Y:S02]  /*1560*/  IADD3.X R9, PT, PT, R11.reuse, UR7, RZ, P0, !PT ;  /* 0x000000070b097c10 */ /* 0x040fe400087fe4ff */
[----:B------:R-:W-:-:S03]  /*1570*/  IADD3.X R11, PT, PT, R11, UR15, RZ, P2, !PT ;  /* 0x0000000f0b0b7c10 */ /* 0x000fc600097fe4ff */
[----:B------:R-:W3:Y:S04]  /*1580*/  LDG.E.CONSTANT R6, desc[UR10][R6.64] ;  /* 0x0000000a06067981 */ /* 0x000ee8000c1e9900 */
[----:B------:R-:W4:Y:S04]  /*1590*/  LDG.E.CONSTANT R16, desc[UR10][R8.64+0x4] ;  /* 0x0000040a08107981 */ /* 0x000f28000c1e9900 */
[----:B------:R-:W5:Y:S04]  /*15a0*/  LDG.E.CONSTANT R18, desc[UR10][R10.64+0x4] ;  /* 0x0000040a0a127981 */ /* 0x000f68000c1e9900 */
[----:B------:R-:W5:Y:S04]  /*15b0*/  LDG.E.CONSTANT R22, desc[UR10][R8.64+0x8] ;  /* 0x0000080a08167981 */ /* 0x000f68000c1e9900 */
[----:B------:R-:W5:Y:S04]  /*15c0*/  LDG.E.CONSTANT R24, desc[UR10][R10.64+0x8] ;  /* 0x0000080a0a187981 */ /* 0x000f68000c1e9900 */
[----:B------:R-:W5:Y:S04]  /*15d0*/  LDG.E.CONSTANT R26, desc[UR10][R8.64+0xc] ;  /* 0x00000c0a081a7981 */ /* 0x000f68000c1e9900 */
[----:B------:R-:W5:Y:S01]  /*15e0*/  LDG.E.CONSTANT R28, desc[UR10][R10.64+0xc] ;  /* 0x00000c0a0a1c7981 */ /* 0x000f62000c1e9900 */
[----:B------:R-:W-:-:S02]  /*15f0*/  LEA R13, R5, R0, 0x2 ;  /* 0x00000000050d7211 */ /* 0x000fc400078e10ff */
[C---:B------:R-:W-:Y:S01]  /*1600*/  LEA R17, R5.reuse, R2, 0x2 ;  /* 0x0000000205117211 */ /* 0x040fe200078e10ff */
[----:B------:R-:W-:Y:S02]  /*1610*/  VIADD R5, R5, 0x4 ;  /* 0x0000000405057836 */ /* 0x000fe40000000000 */
[----:B--2---:R2:W-:Y:S04]  /*1620*/  STS [R13], R14 ;  /* 0x0000000e0d007388 */ /* 0x0045e80000000800 */
[----:B---3--:R2:W-:Y:S04]  /*1630*/  STS [R17], R6 ;  /* 0x0000000611007388 */ /* 0x0085e80000000800 */
[----:B----4-:R2:W-:Y:S04]  /*1640*/  STS [R13+0x4], R16 ;  /* 0x000004100d007388 */ /* 0x0105e80000000800 */
[----:B-----5:R2:W-:Y:S04]  /*1650*/  STS [R17+0x4], R18 ;  /* 0x0000041211007388 */ /* 0x0205e80000000800 */
[----:B------:R2:W-:Y:S04]  /*1660*/  STS [R13+0x8], R22 ;  /* 0x000008160d007388 */ /* 0x0005e80000000800 */
[----:B------:R2:W-:Y:S04]  /*1670*/  STS [R17+0x8], R24 ;  /* 0x0000081811007388 */ /* 0x0005e80000000800 */
[----:B------:R2:W-:Y:S04]  /*1680*/  STS [R13+0xc], R26 ;  /* 0x00000c1a0d007388 */ /* 0x0005e80000000800 */
[----:B------:R2:W-:Y:S02]  /*1690*/  STS [R17+0xc], R28 ;  /* 0x00000c1c11007388 */ /* 0x0005e40000000800 */
.L_x_17:
[----:B------:R-:W-:Y:S05]  /*16a0*/  BRA.U !UP1, `(.L_x_9) ;  /* 0x0000000109847547 */ /* 0x000fea000b800000 */
[----:B--2---:R-:W2:Y:S01]  /*16b0*/  LDC.64 R6, c[0x0][0x388] ;  /* 0x0000e200ff067b82 */ /* 0x004ea20000000a00 */
[----:B01----:R-:W-:-:S07]  /*16c0*/  IADD3 R11, PT, PT, R4, R5, RZ ;  /* 0x00000005040b7210 */ /* 0x003fce0007ffe0ff */
[----:B------:R-:W0:Y:S01]  /*16d0*/  LDC.64 R8, c[0x0][0x390] ;  /* 0x0000e400ff087b82 */ /* 0x000e220000000a00 */
[----:B--2---:R-:W-:-:S06]  /*16e0*/  IMAD.WIDE.U32 R6, R11, 0x4, R6 ;  /* 0x000000040b067825 */ /* 0x004fcc00078e0006 */
[----:B------:R-:W2:Y:S01]  /*16f0*/  LDG.E.CONSTANT R6, desc[UR10][R6.64] ;  /* 0x0000000a06067981 */ /* 0x000ea2000c1e9900 */
[----:B0-----:R-:W-:-:S06]  /*1700*/  IMAD.WIDE.U32 R8, R11, 0x4, R8 ;  /* 0x000000040b087825 */ /* 0x001fcc00078e0008 */
[----:B------:R-:W3:Y:S01]  /*1710*/  LDG.E.CONSTANT R8, desc[UR10][R8.64] ;  /* 0x0000000a08087981 */ /* 0x000ee2000c1e9900 */
[C---:B------:R-:W-:Y:S01]  /*1720*/  LEA R11, R5.reuse, R0, 0x2 ;  /* 0x00000000050b7211 */ /* 0x040fe200078e10ff */
[----:B------:R-:W-:Y:S01]  /*1730*/  IMAD R13, R5, 0x4, R2 ;  /* 0x00000004050d7824 */ /* 0x000fe200078e0202 */
[----:B------:R-:W-:-:S03]  /*1740*/  UISETP.NE.AND UP0, UPT, UR18, 0x1, UPT ;  /* 0x000000011200788c */ /* 0x000fc6000bf05270 */
[----:B--2---:R4:W-:Y:S04]  /*1750*/  STS [R11], R6 ;  /* 0x000000060b007388 */ /* 0x0049e80000000800 */
[----:B---3--:R4:W-:Y:S02]  /*1760*/  STS [R13], R8 ;  /* 0x000000080d007388 */ /* 0x0089e40000000800 */
[----:B------:R-:W-:Y:S05]  /*1770*/  BRA.U !UP0, `(.L_x_9) ;  /* 0x0000000108507547 */ /* 0x000fea000b800000 */
[----:B------:R-:W0:Y:S01]  /*1780*/  LDCU.64 UR6, c[0x0][0x388] ;  /* 0x00007100ff0677ac */ /* 0x000e220008000a00 */
[----:B------:R-:W-:Y:S01]  /*1790*/  IADD3 R0, P0, PT, R4, R5, RZ ;  /* 0x0000000504007210 */ /* 0x000fe20007f1e0ff */
[----:B------:R-:W1:Y:S03]  /*17a0*/  LDCU.64 UR14, c[0x0][0x390] ;  /* 0x00007200ff0e77ac */ /* 0x000e660008000a00 */
[----:B------:R-:W-:Y:S02]  /*17b0*/  IADD3.X R5, PT, PT, RZ, RZ, RZ, P0, !PT ;  /* 0x000000ffff057210 */ /* 0x000fe400007fe4ff */
[C---:B----4-:R-:W-:Y:S01]  /*17c0*/  SHF.L.U32 R6, R0.reuse, 0x2, RZ ;  /* 0x0000000200067819 */ /* 0x050fe200000006ff */
[----:B------:R-:W-:Y:S01]  /*17d0*/  UISETP.NE.AND UP0, UPT, UR18, 0x2, UPT ;  /* 0x000000021200788c */ /* 0x000fe2000bf05270 */
[----:B------:R-:W-:-:S05]  /*17e0*/  SHF.L.U64.HI R0, R0, 0x2, R5 ;  /* 0x0000000200007819 */ /* 0x000fca0000010205 */
[----:B------:R-:W-:Y:S02]  /*17f0*/  PLOP3.LUT P3, PT, PT, PT, UP0, 0x80, 0x8 ;  /* 0x000000000008781c */ /* 0x000fe40003f6f008 */
[C---:B0-----:R-:W-:Y:S02]  /*1800*/  IADD3 R4, P0, PT, R6.reuse, UR6, RZ ;  /* 0x0000000606047c10 */ /* 0x041fe4000ff1e0ff */
[----:B-1----:R-:W-:Y:S02]  /*1810*/  IADD3 R6, P2, PT, R6, UR14, RZ ;  /* 0x0000000e06067c10 */ /* 0x002fe4000ff5e0ff */
[C---:B------:R-:W-:Y:S02]  /*1820*/  IADD3.X R5, PT, PT, R0.reuse, UR7, RZ, P0, !PT ;  /* 0x0000000700057c10 */ /* 0x040fe400087fe4ff */
[----:B------:R-:W-:-:S03]  /*1830*/  IADD3.X R7, PT, PT, R0, UR15, RZ, P2, !PT ;  /* 0x0000000f00077c10 */ /* 0x000fc600097fe4ff */
[----:B------:R-:W2:Y:S04]  /*1840*/  LDG.E.CONSTANT R0, desc[UR10][R4.64+0x4] ;  /* 0x0000040a04007981 */ /* 0x000ea8000c1e9900 */
[----:B------:R-:W3:Y:S04]  /*1850*/  LDG.E.CONSTANT R2, desc[UR10][R6.64+0x4] ;  /* 0x0000040a06027981 */ /* 0x000ee8000c1e9900 */
[----:B------:R-:W4:Y:S04]  /*1860*/  @P3 LDG.E.CONSTANT R8, desc[UR10][R4.64+0x8] ;  /* 0x0000080a04083981 */ /* 0x000f28000c1e9900 */
[----:B------:R-:W5:Y:S04]  /*1870*/  @P3 LDG.E.CONSTANT R9, desc[UR10][R6.64+0x8] ;  /* 0x0000080a06093981 */ /* 0x000f68000c1e9900 */
[----:B--2---:R0:W-:Y:S04]  /*1880*/  STS [R11+0x4], R0 ;  /* 0x000004000b007388 */ /* 0x0041e80000000800 */
[----:B---3--:R0:W-:Y:S04]  /*1890*/  STS [R13+0x4], R2 ;  /* 0x000004020d007388 */ /* 0x0081e80000000800 */
[----:B----4-:R0:W-:Y:S04]  /*18a0*/  @P3 STS [R11+0x8], R8 ;  /* 0x000008080b003388 */ /* 0x0101e80000000800 */
[----:B-----5:R0:W-:Y:S02]  /*18b0*/  @P3 STS [R13+0x8], R9 ;  /* 0x000008090d003388 */ /* 0x0201e40000000800 */
.L_x_9:
[----:B------:R-:W-:Y:S05]  /*18c0*/  BSYNC.RECONVERGENT B1 ;  /* 0x0000000000017941 */ /* 0x000fea0003800200 */
.L_x_7:
[----:B------:R-:W3:Y:S02]  /*18d0*/  LDCU UR5, c[0x0][0x360] ;  /* 0x00006c00ff0577ac */ /* 0x000ee40008000800 */
[----:B---3--:R-:W-:-:S05]  /*18e0*/  VIADD R12, R12, UR5 ;  /* 0x000000050c0c7c36 */ /* 0x008fca0008000000 */
[----:B------:R-:W-:-:S13]  /*18f0*/  ISETP.GE.U32.AND P0, PT, R12, 0x20, PT ;  /* 0x000000200c00780c */ /* 0x000fda0003f06070 */
[----:B------:R-:W-:Y:S05]  /*1900*/  @!P0 BRA `(.L_x_18) ;  /* 0xffffffec00688947 */ /* 0x000fea000383ffff */
.L_x_6:
[----:B------:R-:W-:Y:S05]  /*1910*/  BSYNC.RECONVERGENT B0 ;  /* 0x0000000000007941 */ /* 0x000fea0003800200 */
.L_x_5:
[----:B0-2---:R-:W0:Y:S08]  /*1920*/  LDC R0, c[0x0][0x3a0] ;  /* 0x0000e800ff007b82 */ /* 0x005e300000000800 */
[----:B------:R-:W-:Y:S01]  /*1930*/  BAR.SYNC.DEFER_BLOCKING 0x0 ;  /* 0x0000000000007b1d */ /* 0x000fe20000010000 */
[----:B0-----:R-:W-:-:S13]  /*1940*/  ISETP.LE.AND P0, PT, R0, UR4, PT ;  /* 0x0000000400007c0c */ /* 0x001fda000bf03270 */
[----:B------:R-:W-:Y:S06]  /*1950*/  @P0 BAR.SYNC.DEFER_BLOCKING 0x0 ;  /* 0x0000000000000b1d */ /* 0x000fec0000010000 */
[----:B------:R-:W-:Y:S05]  /*1960*/  @P0 BRA `(.L_x_19) ;  /* 0x0000002c003c0947 */ /* 0x000fea0003800000 */
[----:B------:R-:W0:Y:S02]  /*1970*/  LDCU UR5, c[0x0][0x3a4] ;  /* 0x00007480ff0577ac */ /* 0x000e240008000800 */
[----:B0-----:R-:W-:-:S09]  /*1980*/  UISETP.GE.AND UP0, UPT, UR5, 0x1, UPT ;  /* 0x000000010500788c */ /* 0x001fd2000bf06270 */
[----:B------:R-:W-:Y:S05]  /*1990*/  BRA.U !UP0, `(.L_x_20) ;  /* 0x00000009080c7547 */ /* 0x000fea000b800000 */
[----:B------:R-:W-:Y:S01]  /*19a0*/  HFMA2 R2, -RZ, RZ, -10824, -13904 ;  /* 0xf149f2caff027431 */ /* 0x000fe200000001ff */
[----:B------:R-:W-:-:S07]  /*19b0*/  MOV R0, RZ ;  /* 0x000000ff00007202 */ /* 0x000fce0000000f00 */
.L_x_27:
[----:B------:R-:W-:Y:S01]  /*19c0*/  UISETP.GE.U32.AND UP0, UPT, UR12, 0xf, UPT ;  /* 0x0000000f0c00788c */ /* 0x000fe2000bf06070 */
[----:B-1--4-:R-:W-:Y:S01]  /*19d0*/  IMAD.MOV.U32 R11, RZ, RZ, RZ ;  /* 0x000000ffff0b7224 */ /* 0x012fe200078e00ff */
[----:B------:R-:W-:-:S07]  /*19e0*/  MOV R13, RZ ;  /* 0x000000ff000d7202 */ /* 0x000fce0000000f00 */
[----:B------:R-:W-:Y:S05]  /*19f0*/  BRA.U !UP0, `(.L_x_21) ;  /* 0x0000000108c07547 */ /* 0x000fea000b800000 */
[----:B------:R-:W0:Y:S01]  /*1a00*/  S2R R5, SR_CgaCtaId ;  /* 0x0000000000057919 */ /* 0x000e220000008800 */
[----:B------:R-:W-:Y:S01]  /*1a10*/  MOV R12, 0x400 ;  /* 0x00000400000c7802 */ /* 0x000fe20000000f00 */
[----:B------:R-:W-:Y:S02]  /*1a20*/  HFMA2 R11, -RZ, RZ, 0, 0 ;  /* 0x00000000ff0b7431 */ /* 0x000fe400000001ff */
[----:B------:R-:W-:Y:S01]  /*1a30*/  IMAD.MOV.U32 R13, RZ, RZ, RZ ;  /* 0x000000ffff0d7224 */ /* 0x000fe200078e00ff */
[----:B0-----:R-:W-:-:S07]  /*1a40*/  LEA R12, R5, R12, 0x18 ;  /* 0x0000000c050c7211 */ /* 0x001fce00078ec0ff */
.L_x_22:
[----:B------:R-:W-:-:S05]  /*1a50*/  IMAD.WIDE.U32 R24, R13, 0x4, R30 ;  /* 0x000000040d187825 */ /* 0x000fca00078e001e */
[----:B------:R-:W2:Y:S04]  /*1a60*/  LDG.E.CONSTANT R10, desc[UR10][R24.64] ;  /* 0x0000000a180a7981 */ /* 0x000ea8000c1e9900 */
[----:B------:R-:W3:Y:S04]  /*1a70*/  LDG.E.CONSTANT R19, desc[UR10][R24.64+0x4] ;  /* 0x0000040a18137981 */ /* 0x000ee8000c1e9900 */
[----:B------:R-:W4:Y:S04]  /*1a80*/  LDG.E.CONSTANT R15, desc[UR10][R24.64+0x8] ;  /* 0x0000080a180f7981 */ /* 0x000f28000c1e9900 */
[----:B------:R-:W5:Y:S04]  /*1a90*/  LDG.E.CONSTANT R8, desc[UR10][R24.64+0xc] ;  /* 0x00000c0a18087981 */ /* 0x000f68000c1e9900 */
[----:B------:R-:W5:Y:S04]  /*1aa0*/  LDG.E.CONSTANT R17, desc[UR10][R24.64+0x10] ;  /* 0x0000100a18117981 */ /* 0x000f68000c1e9900 */
[----:B------:R-:W5:Y:S01]  /*1ab0*/  LDG.E.CONSTANT R18, desc[UR10][R24.64+0x14] ;  /* 0x0000140a18127981 */ /* 0x000f62000c1e9900 */
[----:B------:R-:W-:-:S03]  /*1ac0*/  LEA R5, R0, R13, 0x7 ;  /* 0x0000000d00057211 */ /* 0x000fc600078e38ff */
[----:B------:R-:W5:Y:S01]  /*1ad0*/  LDG.E.CONSTANT R9, desc[UR10][R24.64+0x18] ;  /* 0x0000180a18097981 */ /* 0x000f62000c1e9900 */
[----:B------:R-:W-:-:S03]  /*1ae0*/  LEA R14, R5, R12, 0x2 ;  /* 0x0000000c050e7211 */ /* 0x000fc600078e10ff */
[----:B------:R-:W5:Y:S04]  /*1af0*/  LDG.E.CONSTANT R22, desc[UR10][R24.64+0x3c] ;  /* 0x00003c0a18167981 */ /* 0x000f68000c1e9900 */
[----:B------:R-:W2:Y:S02]  /*1b00*/  LDS.128 R4, [R14] ;  /* 0x000000000e047984 */ /* 0x000ea40000000c00 */
[----:B--2---:R-:W-:Y:S02]  /*1b10*/  FFMA R4, R10, R4, R11 ;  /* 0x000000040a047223 */ /* 0x004fe4000000000b */
[----:B------:R-:W2:Y:S02]  /*1b20*/  LDG.E.CONSTANT R10, desc[UR10][R24.64+0x1c] ;  /* 0x00001c0a180a7981 */ /* 0x000ea4000c1e9900 */
[----:B---3--:R-:W-:-:S02]  /*1b30*/  FFMA R4, R19, R5, R4 ;  /* 0x0000000513047223 */ /* 0x008fc40000000004 */
[----:B------:R-:W3:Y:S02]  /*1b40*/  LDG.E.CONSTANT R11, desc[UR10][R24.64+0x20] ;  /* 0x0000200a180b7981 */ /* 0x000ee4000c1e9900 */
[----:B----4-:R-:W-:Y:S02]  /*1b50*/  FFMA R15, R15, R6, R4 ;  /* 0x000000060f0f7223 */ /* 0x010fe40000000004 */
[----:B------:R-:W4:Y:S02]  /*1b60*/  LDG.E.CONSTANT R19, desc[UR10][R24.64+0x38] ;  /* 0x0000380a18137981 */ /* 0x000f24000c1e9900 */
[----:B-----5:R-:W-:Y:S02]  /*1b70*/  FFMA R16, R8, R7, R15 ;  /* 0x0000000708107223 */ /* 0x020fe4000000000f */
[----:B------:R-:W0:Y:S04]  /*1b80*/  LDS.128 R4, [R14+0x10] ;  /* 0x000010000e047984 */ /* 0x000e280000000c00 */
[----:B------:R-:W5:Y:S04]  /*1b90*/  LDG.E.CONSTANT R8, desc[UR10][R24.64+0x24] ;  /* 0x0000240a18087981 */ /* 0x000f68000c1e9900 */
[----:B------:R-:W4:Y:S01]  /*1ba0*/  LDG.E.CONSTANT R15, desc[UR10][R24.64+0x28] ;  /* 0x0000280a180f7981 */ /* 0x000f22000c1e9900 */
[----:B0-----:R-:W-:-:S03]  /*1bb0*/  FFMA R17, R17, R4, R16 ;  /* 0x0000000411117223 */ /* 0x001fc60000000010 */
[----:B------:R-:W4:Y:S01]  /*1bc0*/  LDG.E.CONSTANT R16, desc[UR10][R24.64+0x2c] ;  /* 0x00002c0a18107981 */ /* 0x000f22000c1e9900 */
[----:B------:R-:W-:-:S03]  /*1bd0*/  FFMA R4, R18, R5, R17 ;  /* 0x0000000512047223 */ /* 0x000fc60000000011 */
[----:B------:R-:W4:Y:S04]  /*1be0*/  LDG.E.CONSTANT R17, desc[UR10][R24.64+0x30] ;  /* 0x0000300a18117981 */ /* 0x000f28000c1e9900 */
[----:B------:R-:W4:Y:S01]  /*1bf0*/  LDG.E.CONSTANT R18, desc[UR10][R24.64+0x34] ;  /* 0x0000340a18127981 */ /* 0x000f22000c1e9900 */
[----:B------:R-:W-:Y:S01]  /*1c00*/  FFMA R9, R9, R6, R4 ;  /* 0x0000000609097223 */ /* 0x000fe20000000004 */
[----:B------:R-:W-:-:S05]  /*1c10*/  VIADD R13, R13, 0x10 ;  /* 0x000000100d0d7836 */ /* 0x000fca0000000000 */
[----:B------:R-:W-:Y:S01]  /*1c20*/  ISETP.NE.AND P0, PT, R13, UR9, PT ;  /* 0x000000090d007c0c */ /* 0x000fe2000bf05270 */
[----:B--2---:R-:W-:Y:S02]  /*1c30*/  FFMA R10, R10, R7, R9 ;  /* 0x000000070a0a7223 */ /* 0x004fe40000000009 */
[----:B------:R-:W3:Y:S02]  /*1c40*/  LDS.128 R4, [R14+0x20] ;  /* 0x000020000e047984 */ /* 0x000ee40000000c00 */
[----:B---3--:R-:W-:-:S04]  /*1c50*/  FFMA R11, R11, R4, R10 ;  /* 0x000000040b0b7223 */ /* 0x008fc8000000000a */
[----:B-----5:R-:W-:Y:S02]  /*1c60*/  FFMA R4, R8, R5, R11 ;  /* 0x0000000508047223 */ /* 0x020fe4000000000b */
[----:B------:R-:W0:Y:S02]  /*1c70*/  LDS.128 R8, [R14+0x30] ;  /* 0x000030000e087984 */ /* 0x000e240000000c00 */
[----:B----4-:R-:W-:-:S04]  /*1c80*/  FFMA R15, R15, R6, R4 ;  /* 0x000000060f0f7223 */ /* 0x010fc80000000004 */
[----:B------:R-:W-:-:S04]  /*1c90*/  FFMA R16, R16, R7, R15 ;  /* 0x0000000710107223 */ /* 0x000fc8000000000f */
[----:B0-----:R-:W-:-:S04]  /*1ca0*/  FFMA R17, R17, R8, R16 ;  /* 0x0000000811117223 */ /* 0x001fc80000000010 */
[----:B------:R-:W-:-:S04]  /*1cb0*/  FFMA R18, R18, R9, R17 ;  /* 0x0000000912127223 */ /* 0x000fc80000000011 */
[----:B------:R-:W-:-:S04]  /*1cc0*/  FFMA R19, R19, R10, R18 ;  /* 0x0000000a13137223 */ /* 0x000fc80000000012 */
[----:B------:R-:W-:Y:S01]  /*1cd0*/  FFMA R11, R22, R11, R19 ;  /* 0x0000000b160b7223 */ /* 0x000fe20000000013 */
[----:B------:R-:W-:Y:S06]  /*1ce0*/  @P0 BRA `(.L_x_22) ;  /* 0xfffffffc00580947 */ /* 0x000fec000383ffff */
[----:B------:R-:W-:-:S07]  /*1cf0*/  MOV R13, UR9 ;  /* 0x00000009000d7c02 */ /* 0x000fce0008000f00 */
.L_x_21:
[----:B------:R-:W-:-:S09]  /*1d00*/  UISETP.NE.AND UP0, UPT, UR16, URZ, UPT ;  /* 0x000000ff1000728c */ /* 0x000fd2000bf05270 */
[----:B------:R-:W-:Y:S05]  /*1d10*/  BRA.U !UP0, `(.L_x_23) ;  /* 0x0000000508107547 */ /* 0x000fea000b800000 */
[----:B------:R-:W-:Y:S02]  /*1d20*/  UIADD3 UR5, UPT, UPT, UR16, -0x1, URZ ;  /* 0xffffffff10057890 */ /* 0x000fe4000fffe0ff */
[----:B------:R-:W-:Y:S02]  /*1d30*/  UISETP.NE.AND UP1, UPT, UR17, URZ, UPT ;  /* 0x000000ff1100728c */ /* 0x000fe4000bf25270 */
[----:B------:R-:W-:-:S09]  /*1d40*/  UISETP.GE.U32.AND UP0, UPT, UR5, 0x7, UPT ;  /* 0x000000070500788c */ /* 0x000fd2000bf06070 */
[----:B------:R-:W-:Y:S05]  /*1d50*/  BRA.U !UP0, `(.L_x_24) ;  /* 0x0000000108647547 */ /* 0x000fea000b800000 */
[----:B------:R-:W-:-:S05]  /*1d60*/  IMAD.WIDE.U32 R14, R13, 0x4, R30 ;  /* 0x000000040d0e7825 */ /* 0x000fca00078e001e */
[----:B------:R-:W2:Y:S04]  /*1d70*/  LDG.E.CONSTANT R8, desc[UR10][R14.64] ;  /* 0x0000000a0e087981 */ /* 0x000ea8000c1e9900 */
[----:B------:R-:W3:Y:S04]  /*1d80*/  LDG.E.CONSTANT R12, desc[UR10][R14.64+0x4] ;  /* 0x0000040a0e0c7981 */ /* 0x000ee8000c1e9900 */
[----:B------:R-:W4:Y:S04]  /*1d90*/  LDG.E.CONSTANT R23, desc[UR10][R14.64+0x8] ;  /* 0x0000080a0e177981 */ /* 0x000f28000c1e9900 */
[----:B------:R-:W5:Y:S04]  /*1da0*/  LDG.E.CONSTANT R18, desc[UR10][R14.64+0xc] ;  /* 0x00000c0a0e127981 */ /* 0x000f68000c1e9900 */
[----:B------:R-:W5:Y:S04]  /*1db0*/  LDG.E.CONSTANT R19, desc[UR10][R14.64+0x10] ;  /* 0x0000100a0e137981 */ /* 0x000f68000c1e9900 */
[----:B------:R-:W5:Y:S04]  /*1dc0*/  LDG.E.CONSTANT R16, desc[UR10][R14.64+0x14] ;  /* 0x0000140a0e107981 */ /* 0x000f68000c1e9900 */
[----:B------:R-:W5:Y:S04]  /*1dd0*/  LDG.E.CONSTANT R17, desc[UR10][R14.64+0x18] ;  /* 0x0000180a0e117981 */ /* 0x000f68000c1e9900 */
[----:B------:R-:W5:Y:S01]  /*1de0*/  LDG.E.CONSTANT R22, desc[UR10][R14.64+0x1c] ;  /* 0x00001c0a0e167981 */ /* 0x000f62000c1e9900 */
[----:B------:R-:W-:Y:S01]  /*1df0*/  MOV R4, 0x400 ;  /* 0x0000040000047802 */ /* 0x000fe20000000f00 */
[----:B------:R-:W0:Y:S03]  /*1e00*/  S2R R5, SR_CgaCtaId ;  /* 0x0000000000057919 */ /* 0x000e260000008800 */
[----:B0-----:R-:W-:-:S02]  /*1e10*/  LEA R5, R5, R4, 0x18 ;  /* 0x0000000405057211 */ /* 0x001fc400078ec0ff */
[----:B------:R-:W-:Y:S02]  /*1e20*/  LEA R4, R0, R13, 0x7 ;  /* 0x0000000d00047211 */ /* 0x000fe400078e38ff */
[----:B------:R-:W-:-:S03]  /*1e30*/  IADD3 R13, PT, PT, R13, 0x8, RZ ;  /* 0x000000080d0d7810 */ /* 0x000fc60007ffe0ff */
[----:B------:R-:W-:-:S05]  /*1e40*/  IMAD R24, R4, 0x4, R5 ;  /* 0x0000000404187824 */ /* 0x000fca00078e0205 */
[----:B------:R-:W2:Y:S02]  /*1e50*/  LDS.128 R4, [R24] ;  /* 0x0000000018047984 */ /* 0x000ea40000000c00 */
[----:B--2---:R-:W-:Y:S02]  /*1e60*/  FFMA R25, R8, R4, R11 ;  /* 0x0000000408197223 */ /* 0x004fe4000000000b */
[----:B------:R-:W0:Y:S02]  /*1e70*/  LDS.128 R8, [R24+0x10] ;  /* 0x0000100018087984 */ /* 0x000e240000000c00 */
[----:B---3--:R-:W-:-:S04]  /*1e80*/  FFMA R12, R12, R5, R25 ;  /* 0x000000050c0c7223 */ /* 0x008fc80000000019 */
[----:B----4-:R-:W-:-:S04]  /*1e90*/  FFMA R23, R23, R6, R12 ;  /* 0x0000000617177223 */ /* 0x010fc8000000000c */
[----:B-----5:R-:W-:-:S04]  /*1ea0*/  FFMA R18, R18, R7, R23 ;  /* 0x0000000712127223 */ /* 0x020fc80000000017 */
[----:B0-----:R-:W-:-:S04]  /*1eb0*/  FFMA R19, R19, R8, R18 ;  /* 0x0000000813137223 */ /* 0x001fc80000000012 */
[----:B------:R-:W-:-:S04]  /*1ec0*/  FFMA R16, R16, R9, R19 ;  /* 0x0000000910107223 */ /* 0x000fc80000000013 */
[----:B------:R-:W-:-:S04]  /*1ed0*/  FFMA R17, R17, R10, R16 ;  /* 0x0000000a11117223 */ /* 0x000fc80000000010 */
[----:B------:R-:W-:-:S07]  /*1ee0*/  FFMA R11, R22, R11, R17 ;  /* 0x0000000b160b7223 */ /* 0x000fce0000000011 */
.L_x_24:
        /* <DEDUP_REMOVED lines=9> */
[----:B------:R-:W5:Y:S01]  /*1f80*/  LDG.E.CONSTANT R17, desc[UR10][R8.64+0xc] ;  /* 0x00000c0a08117981 */ /* 0x000f62000c1e9900 */
[----:B------:R-:W-:Y:S01]  /*1f90*/  MOV R4, 0x400 ;  /* 0x0000040000047802 */ /* 0x000fe20000000f00 */
[----:B------:R-:W0:Y:S03]  /*1fa0*/  S2R R5, SR_CgaCtaId ;  /* 0x0000000000057919 */ /* 0x000e260000008800 */
[----:B0-----:R-:W-:-:S02]  /*1fb0*/  LEA R5, R5, R4, 0x18 ;  /* 0x0000000405057211 */ /* 0x001fc400078ec0ff */
[----:B------:R-:W-:Y:S02]  /*1fc0*/  LEA R4, R0, R13, 0x7 ;  /* 0x0000000d00047211 */ /* 0x000fe400078e38ff */
[----:B------:R-:W-:-:S03]  /*1fd0*/  IADD3 R13, PT, PT, R13, 0x4, RZ ;  /* 0x000000040d0d7810 */ /* 0x000fc60007ffe0ff */
[----:B------:R-:W-:-:S06]  /*1fe0*/  IMAD R4, R4, 0x4, R5 ;  /* 0x0000000404047824 */ /* 0x000fcc00078e0205 */
[----:B------:R-:W2:Y:S02]  /*1ff0*/  LDS.128 R4, [R4] ;  /* 0x0000000004047984 */ /* 0x000ea40000000c00 */
[----:B--2---:R-:W-:-:S04]  /*2000*/  FFMA R10, R10, R4, R11 ;  /* 0x000000040a0a7223 */ /* 0x004fc8000000000b */
[----:B---3--:R-:W-:-:S04]  /*2010*/  FFMA R5, R15, R5, R10 ;  /* 0x000000050f057223 */ /* 0x008fc8000000000a */
[----:B----4-:R-:W-:-:S04]  /*2020*/  FFMA R6, R12, R6, R5 ;  /* 0x000000060c067223 */ /* 0x010fc80000000005 */
[----:B-----5:R-:W-:-:S07]  /*2030*/  FFMA R11, R17, R7, R6 ;  /* 0x00000007110b7223 */ /* 0x020fce0000000006 */
.L_x_25:
[----:B------:R-:W-:Y:S05]  /*2040*/  BRA.U !UP1, `(.L_x_23) ;  /* 0x0000000109447547 */ /* 0x000fea000b800000 */
[----:B------:R-:W-:-:S05]  /*2050*/  IMAD.WIDE.U32 R8, R13, 0x4, R30 ;  /* 0x000000040d087825 */ /* 0x000fca00078e001e */
[----:B------:R-:W2:Y:S01]  /*2060*/  LDG.E.CONSTANT R10, desc[UR10][R8.64] ;  /* 0x0000000a080a7981 */ /* 0x000ea2000c1e9900 */
[----:B------:R-:W-:Y:S01]  /*2070*/  MOV R4, 0x400 ;  /* 0x0000040000047802 */ /* 0x000fe20000000f00 */
[----:B------:R-:W-:Y:S01]  /*2080*/  UISETP.NE.AND UP0, UPT, UR18, 0x1, UPT ;  /* 0x000000011200788c */ /* 0x000fe2000bf05270 */
[----:B------:R-:W-:Y:S01]  /*2090*/  LEA R13, R0, R13, 0x7 ;  /* 0x0000000d000d7211 */ /* 0x000fe200078e38ff */
[----:B------:R-:W0:Y:S02]  /*20a0*/  S2R R5, SR_CgaCtaId ;  /* 0x0000000000057919 */ /* 0x000e240000008800 */
[----:B0-----:R-:W-:-:S05]  /*20b0*/  LEA R4, R5, R4, 0x18 ;  /* 0x0000000405047211 */ /* 0x001fca00078ec0ff */
[----:B------:R-:W-:-:S06]  /*20c0*/  IMAD R4, R13, 0x4, R4 ;  /* 0x000000040d047824 */ /* 0x000fcc00078e0204 */
[----:B------:R-:W2:Y:S02]  /*20d0*/  LDS.128 R4, [R4] ;  /* 0x0000000004047984 */ /* 0x000ea40000000c00 */
[----:B--2---:R-:W-:Y:S01]  /*20e0*/  FFMA R11, R10, R4, R11 ;  /* 0x000000040a0b7223 */ /* 0x004fe2000000000b */
[----:B------:R-:W-:Y:S06]  /*20f0*/  BRA.U !UP0, `(.L_x_23) ;  /* 0x0000000108187547 */ /* 0x000fec000b800000 */
[----:B------:R-:W-:Y:S01]  /*2100*/  UISETP.NE.AND UP0, UPT, UR18, 0x2, UPT ;  /* 0x000000021200788c */ /* 0x000fe2000bf05270 */
[----:B------:R-:W2:Y:S05]  /*2110*/  LDG.E.CONSTANT R4, desc[UR10][R8.64+0x4] ;  /* 0x0000040a08047981 */ /* 0x000eaa000c1e9900 */
[----:B------:R-:W-:-:S13]  /*2120*/  PLOP3.LUT P0, PT, PT, PT, UP0, 0x80, 0x8 ;  /* 0x000000000008781c */ /* 0x000fda0003f0f008 */
[----:B------:R-:W3:Y:S01]  /*2130*/  @P0 LDG.E.CONSTANT R10, desc[UR10][R8.64+0x8] ;  /* 0x0000080a080a0981 */ /* 0x000ee2000c1e9900 */
[----:B--2---:R-:W-:-:S04]  /*2140*/  FFMA R11, R4, R5, R11 ;  /* 0x00000005040b7223 */ /* 0x004fc8000000000b */
[----:B---3--:R-:W-:-:S07]  /*2150*/  @P0 FFMA R11, R10, R6, R11 ;  /* 0x000000060a0b0223 */ /* 0x008fce000000000b */
.L_x_23:
[----:B------:R-:W-:Y:S01]  /*2160*/  IADD3 R0, PT, PT, R0, 0x1, RZ ;  /* 0x0000000100007810 */ /* 0x000fe20007ffe0ff */
[----:B------:R-:W-:-:S03]  /*2170*/  FMUL R11, R11, R21 ;  /* 0x000000150b0b7220 */ /* 0x000fc60000400000 */
[----:B------:R-:W-:Y:S02]  /*2180*/  ISETP.NE.AND P2, PT, R0, UR8, PT ;  /* 0x0000000800007c0c */ /* 0x000fe4000bf45270 */
[----:B------:R-:W-:-:S04]  /*2190*/  FSETP.GT.AND P0, PT, R11, R2, PT ;  /* 0x000000020b00720b */ /* 0x000fc80003f04000 */
[----:B------:R-:W-:-:S07]  /*21a0*/  FSEL R2, R11, R2, P0 ;  /* 0x000000020b027208 */ /* 0x000fce0000000000 */
[----:B------:R-:W-:Y:S05]  /*21b0*/  @!P2 BRA `(.L_x_26) ;  /* 0x0000000000b8a947 */ /* 0x000fea0003800000 */
[----:B------:R-:W-:Y:S05]  /*21c0*/  BRA `(.L_x_27) ;  /* 0xfffffff400fc7947 */ /* 0x000fea000383ffff */
.L_x_20:
[----:B------:R-:W-:Y:S01]  /*21d0*/  UISETP.GE.AND UP0, UPT, UR13, 0x4, UPT ;  /* 0x000000040d00788c */ /* 0x000fe2000bf06270 */
[----:B------:R-:W-:Y:S01]  /*21e0*/  FMUL R5, RZ, R21 ;  /* 0x00000015ff057220 */ /* 0x000fe20000400000 */
[----:B------:R-:W-:-:S07]  /*21f0*/  MOV R2, 0xf149f2ca ;  /* 0xf149f2ca00027802 */ /* 0x000fce0000000f00 */
[----:B------:R-:W-:Y:S05]  /*2200*/  BRA.U !UP0, `(.L_x_28) ;  /* 0x0000000108947547 */ /* 0x000fea000b800000 */
[----:B------:R-:W-:Y:S01]  /*2210*/  ULOP3.LUT UR5, UR8, 0x3c, URZ, 0xc0, !UPT ;  /* 0x0000003c08057892 */ /* 0x000fe2000f8ec0ff */
[----:B------:R-:W-:Y:S02]  /*2220*/  HFMA2 R2, -RZ, RZ, -10824, -13904 ;  /* 0xf149f2caff027431 */ /* 0x000fe400000001ff */
[----:B-1----:R-:W-:Y:S01]  /*2230*/  IMAD.MOV.U32 R4, RZ, RZ, RZ ;  /* 0x000000ffff047224 */ /* 0x002fe200078e00ff */
[----:B------:R-:W-:-:S09]  /*2240*/  UISETP.GT.AND UP0, UPT, UR5, URZ, UPT ;  /* 0x000000ff0500728c */ /* 0x000fd2000bf04270 */
[----:B------:R-:W-:Y:S05]  /*2250*/  BRA.U !UP0, `(.L_x_29) ;  /* 0x00000001086c7547 */ /* 0x000fea000b800000 */
[----:B------:R-:W-:Y:S02]  /*2260*/  IADD3 R0, PT, PT, -R4, UR5, RZ ;  /* 0x0000000504007c10 */ /* 0x000fe4000fffe1ff */
[----:B------:R-:W-:Y:S02]  /*2270*/  PLOP3.LUT P0, PT, PT, PT, PT, 0x80, 0x8 ;  /* 0x000000000008781c */ /* 0x000fe40003f0f070 */
[----:B------:R-:W-:-:S13]  /*2280*/  ISETP.GT.AND P2, PT, R0, 0xc, PT ;  /* 0x0000000c0000780c */ /* 0x000fda0003f44270 */
[----:B------:R-:W-:Y:S05]  /*2290*/  @!P2 BRA `(.L_x_30) ;  /* 0x000000000034a947 */ /* 0x000fea0003800000 */
[----:B------:R-:W-:Y:S01]  /*22a0*/  PLOP3.LUT P0, PT, PT, PT, PT, 0x8, 0x80 ;  /* 0x000000000080781c */ /* 0x000fe20003f0e170 */
[----:B------:R-:W-:-:S12]  /*22b0*/  UIADD3 UR6, UPT, UPT, UR5, -0xc, URZ ;  /* 0xfffffff405067890 */ /* 0x000fd8000fffe0ff */
.L_x_31:
[CC--:B------:R-:W-:Y:S02]  /*22c0*/  FSETP.GT.AND P2, PT, R5.reuse, R2.reuse, PT ;  /* 0x000000020500720b */ /* 0x0c0fe40003f44000 */
[----:B------:R-:W-:Y:S02]  /*22d0*/  IADD3 R4, PT, PT, R4, 0x10, RZ ;  /* 0x0000001004047810 */ /* 0x000fe40007ffe0ff */
[C---:B------:R-:W-:Y:S02]  /*22e0*/  FSEL R2, R5.reuse, R2, P2 ;  /* 0x0000000205027208 */ /* 0x040fe40001000000 */
[----:B------:R-:W-:Y:S02]  /*22f0*/  ISETP.GE.AND P3, PT, R4, UR6, PT ;  /* 0x0000000604007c0c */ /* 0x000fe4000bf66270 */
[----:B------:R-:W-:-:S04]  /*2300*/  FSETP.GT.AND P2, PT, R5, R2, PT ;  /* 0x000000020500720b */ /* 0x000fc80003f44000 */
[----:B------:R-:W-:-:S04]  /*2310*/  FSEL R2, R5, R2, P2 ;  /* 0x0000000205027208 */ /* 0x000fc80001000000 */
[----:B------:R-:W-:-:S04]  /*2320*/  FSETP.GT.AND P2, PT, R5, R2, PT ;  /* 0x000000020500720b */ /* 0x000fc80003f44000 */
[----:B------:R-:W-:-:S04]  /*2330*/  FSEL R2, R5, R2, P2 ;  /* 0x0000000205027208 */ /* 0x000fc80001000000 */
[----:B------:R-:W-:-:S04]  /*2340*/  FSETP.GT.AND P2, PT, R5, R2, PT ;  /* 0x000000020500720b */ /* 0x000fc80003f44000 */
[----:B------:R-:W-:Y:S01]  /*2350*/  FSEL R2, R5, R2, P2 ;  /* 0x0000000205027208 */ /* 0x000fe20001000000 */
[----:B------:R-:W-:Y:S08]  /*2360*/  @!P3 BRA `(.L_x_31) ;  /* 0xfffffffc00d4b947 */ /* 0x000ff0000383ffff */
.L_x_30:
[----:B------:R-:W-:-:S04]  /*2370*/  IADD3 R0, PT, PT, -R4, UR5, RZ ;  /* 0x0000000504007c10 */ /* 0x000fc8000fffe1ff */
[----:B------:R-:W-:-:S13]  /*2380*/  ISETP.GT.AND P3, PT, R0, 0x4, PT ;  /* 0x000000040000780c */ /* 0x000fda0003f64270 */
[----:B------:R-:W-:Y:S01]  /*2390*/  @P3 VIADD R4, R4, 0x8 ;  /* 0x0000000804043836 */ /* 0x000fe20000000000 */
[----:B------:R-:W-:Y:S02]  /*23a0*/  @P3 PLOP3.LUT P0, PT, PT, PT, PT, 0x8, 0x80 ;  /* 0x000000000080381c */ /* 0x000fe40003f0e170 */
[CC--:B------:R-:W-:Y:S02]  /*23b0*/  @P3 FSETP.GT.AND P2, PT, R5.reuse, R2.reuse, PT ;  /* 0x000000020500320b */ /* 0x0c0fe40003f44000 */
[----:B------:R-:W-:Y:S02]  /*23c0*/  ISETP.NE.OR P0, PT, R4, UR5, P0 ;  /* 0x0000000504007c0c */ /* 0x000fe40008705670 */
[----:B------:R-:W-:-:S04]  /*23d0*/  @P3 FSEL R0, R5, R2, P2 ;  /* 0x0000000205003208 */ /* 0x000fc80001000000 */
[----:B------:R-:W-:-:S04]  /*23e0*/  @P3 FSETP.GT.AND P2, PT, R5, R0, PT ;  /* 0x000000000500320b */ /* 0x000fc80003f44000 */
[----:B------:R-:W-:-:S03]  /*23f0*/  @P3 FSEL R2, R5, R0, P2 ;  /* 0x0000000005023208 */ /* 0x000fc60001000000 */
[----:B------:R-:W-:Y:S06]  /*2400*/  @!P0 BRA `(.L_x_28) ;  /* 0x0000000000148947 */ /* 0x000fec0003800000 */
.L_x_29:
[----:B------:R-:W-:Y:S02]  /*2410*/  IADD3 R4, PT, PT, R4, 0x4, RZ ;  /* 0x0000000404047810 */ /* 0x000fe40007ffe0ff */
[CC--:B------:R-:W-:Y:S02]  /*2420*/  FSETP.GT.AND P2, PT, R5.reuse, R2.reuse, PT ;  /* 0x000000020500720b */ /* 0x0c0fe40003f44000 */
[----:B------:R-:W-:Y:S02]  /*2430*/  ISETP.NE.AND P0, PT, R4, UR5, PT ;  /* 0x0000000504007c0c */ /* 0x000fe4000bf05270 */
[----:B------:R-:W-:-:S11]  /*2440*/  FSEL R2, R5, R2, P2 ;  /* 0x0000000205027208 */ /* 0x000fd60001000000 */
[----:B------:R-:W-:Y:S05]  /*2450*/  @P0 BRA `(.L_x_29) ;  /* 0xfffffffc00ec0947 */ /* 0x000fea000383ffff */
.L_x_28:
[----:B------:R-:W-:Y:S01]  /*2460*/  ULOP3.LUT UP0, URZ, UR8, 0x3, URZ, 0xc0, !UPT ;  /* 0x0000000308ff7892 */ /* 0x000fe2000f80c0ff */
[----:B------:R-:W-:-:S05]  /*2470*/  FSETP.GT.AND P0, PT, R5, R2, PT ;  /* 0x000000020500720b */ /* 0x000fca0003f04000 */
[----:B------:R-:W-:-:S13]  /*2480*/  PLOP3.LUT P2, PT, PT, PT, UP0, 0x80, 0x8 ;  /* 0x000000000008781c */ /* 0x000fda0003f4f008 */
[----:B------:R-:W-:-:S07]  /*2490*/  @P2 FSEL R2, R5, R2, P0 ;  /* 0x0000000205022208 */ /* 0x000fce0000000000 */
.L_x_26:
[----:B------:R-:W0:Y:S01]  /*24a0*/  LDCU UR5, c[0x0][0x3a4] ;  /* 0x00007480ff0577ac */ /* 0x000e220008000800 */
[----:B------:R-:W-:-:S04]  /*24b0*/  FSETP.GT.AND P0, PT, R3, R2, PT ;  /* 0x000000020300720b */ /* 0x000fc80003f04000 */
[----:B------:R-:W-:Y:S01]  /*24c0*/  FSEL R2, R3, R2, P0 ;  /* 0x0000000203027208 */ /* 0x000fe20000000000 */
[----:B0-----:R-:W-:-:S09]  /*24d0*/  UISETP.GE.AND UP0, UPT, UR5, 0x1, UPT ;  /* 0x000000010500788c */ /* 0x001fd2000bf06270 */
[----:B------:R-:W-:Y:S05]  /*24e0*/  BRA.U !UP0, `(.L_x_32) ;  /* 0x0000000108a07547 */ /* 0x000fea000b800000 */
[----:B------:R-:W-:Y:S01]  /*24f0*/  UISETP.GE.U32.AND UP0, UPT, UR12, 0xf, UPT ;  /* 0x0000000f0c00788c */ /* 0x000fe2000bf06070 */
[----:B------:R-:W-:-:S08]  /*2500*/  UMOV UR5, URZ ;  /* 0x000000ff00057c82 */ /* 0x000fd00008000000 */
[----:B------:R-:W-:Y:S05]  /*2510*/  BRA.U !UP0, `(.L_x_33) ;  /* 0x0000000108287547 */ /* 0x000fea000b800000 */
[----:B------:R-:W-:-:S05]  /*2520*/  UMOV UR5, URZ ;  /* 0x000000ff00057c82 */ /* 0x000fca0008000000 */
.L_x_34:
[----:B------:R-:W-:Y:S02]  /*2530*/  ULEA UR6, UR5, UR19, 0x2 ;  /* 0x0000001305067291 */ /* 0x000fe4000f8e10ff */
[----:B------:R-:W-:-:S04]  /*2540*/  UIADD3 UR5, UPT, UPT, UR5, 0x10, URZ ;  /* 0x0000001005057890 */ /* 0x000fc8000fffe0ff */
[----:B------:R-:W-:-:S03]  /*2550*/  UISETP.NE.AND UP0, UPT, UR5, UR9, UPT ;  /* 0x000000090500728c */ /* 0x000fc6000bf05270 */
[----:B------:R-:W-:Y:S04]  /*2560*/  STL.128 [UR6], RZ ;  /* 0x000000ffff007987 */ /* 0x000fe80008100c06 */
[----:B------:R-:W-:Y:S04]  /*2570*/  STL.128 [UR6+0x10], RZ ;  /* 0x000010ffff007987 */ /* 0x000fe80008100c06 */
[----:B------:R-:W-:Y:S04]  /*2580*/  STL.128 [UR6+0x20], RZ ;  /* 0x000020ffff007987 */ /* 0x000fe80008100c06 */
[----:B------:R-:W-:Y:S01]  /*2590*/  STL.128 [UR6+0x30], RZ ;  /* 0x000030ffff007987 */ /* 0x000fe20008100c06 */
[----:B------:R-:W-:Y:S05]  /*25a0*/  BRA.U UP0, `(.L_x_34) ;  /* 0xfffffffd00e07547 */ /* 0x000fea000b83ffff */
[----:B------:R-:W-:-:S05]  /*25b0*/  UMOV UR5, UR9 ;  /* 0x0000000900057c82 */ /* 0x000fca0008000000 */
.L_x_33:
[----:B------:R-:W-:-:S09]  /*25c0*/  UISETP.NE.AND UP0, UPT, UR16, URZ, UPT ;  /* 0x000000ff1000728c */ /* 0x000fd2000bf05270 */
[----:B------:R-:W-:Y:S05]  /*25d0*/  BRA.U !UP0, `(.L_x_32) ;  /* 0x0000000108647547 */ /* 0x000fea000b800000 */
[----:B------:R-:W-:-:S04]  /*25e0*/  UIADD3 UR6, UPT, UPT, UR16, -0x1, URZ ;  /* 0xffffffff10067890 */ /* 0x000fc8000fffe0ff */
[----:B------:R-:W-:-:S06]  /*25f0*/  UISETP.GE.U32.AND UP0, UPT, UR6, 0x7, UPT ;  /* 0x000000070600788c */ /* 0x000fcc000bf06070 */
[----:B------:R-:W-:-:S05]  /*2600*/  PLOP3.LUT P0, PT, PT, PT, UP0, 0x80, 0x8 ;  /* 0x000000000008781c */ /* 0x000fca0003f0f008 */
[----:B------:R-:W-:Y:S02]  /*2610*/  @UP0 ULEA UR6, UR5, UR19, 0x2 ;  /* 0x0000001305060291 */ /* 0x000fe4000f8e10ff */
[----:B------:R-:W-:Y:S02]  /*2620*/  @UP0 UIADD3 UR5, UPT, UPT, UR5, 0x8, URZ ;  /* 0x0000000805050890 */ /* 0x000fe4000fffe0ff */
[----:B------:R-:W-:-:S05]  /*2630*/  UISETP.NE.AND UP0, UPT, UR17, URZ, UPT ;  /* 0x000000ff1100728c */ /* 0x000fca000bf05270 */
[----:B------:R-:W-:Y:S04]  /*2640*/  @P0 STL.128 [UR6], RZ ;  /* 0x000000ffff000987 */ /* 0x000fe80008100c06 */
[----:B------:R-:W-:Y:S01]  /*2650*/  @P0 STL.128 [UR6+0x10], RZ ;  /* 0x000010ffff000987 */ /* 0x000fe20008100c06 */
        /* <DEDUP_REMOVED lines=8> */
[----:B------:R-:W-:Y:S05]  /*26e0*/  BRA.U !UP0, `(.L_x_32) ;  /* 0x0000000108207547 */ /* 0x000fea000b800000 */
[----:B------:R-:W-:Y:S02]  /*26f0*/  ULEA UR5, UR5, UR19, 0x2 ;  /* 0x0000001305057291 */ /* 0x000fe4000f8e10ff */
[----:B------:R-:W-:-:S07]  /*2700*/  UISETP.NE.AND UP0, UPT, UR18, 0x1, UPT ;  /* 0x000000011200788c */ /* 0x000fce000bf05270 */
[----:B------:R-:W-:Y:S02]  /*2710*/  STL [UR5], RZ ;  /* 0x000000ffff007987 */ /* 0x000fe40008100805 */
[----:B------:R-:W-:Y:S05]  /*2720*/  BRA.U !UP0, `(.L_x_32) ;  /* 0x0000000108107547 */ /* 0x000fea000b800000 */
[----:B------:R-:W-:Y:S01]  /*2730*/  UISETP.NE.AND UP0, UPT, UR18, 0x2, UPT ;  /* 0x000000021200788c */ /* 0x000fe2000bf05270 */
[----:B------:R-:W-:Y:S05]  /*2740*/  STL [UR5+0x4], RZ ;  /* 0x000004ffff007987 */ /* 0x000fea0008100805 */
[----:B------:R-:W-:-:S13]  /*2750*/  PLOP3.LUT P0, PT, PT, PT, UP0, 0x80, 0x8 ;  /* 0x000000000008781c */ /* 0x000fda0003f0f008 */
[----:B------:R-:W-:Y:S01]  /*2760*/  @P0 STL [UR5+0x8], RZ ;  /* 0x000008ffff000987 */ /* 0x000fe20008100805 */
.L_x_32:
[----:B------:R-:W-:Y:S01]  /*2770*/  FSETP.NEU.AND P0, PT, R3, -1.00000001504746621988e+30, PT ;  /* 0xf149f2ca0300780b */ /* 0x000fe20003f0d000 */
[----:B------:R-:W-:Y:S01]  /*2780*/  BSSY.RECONVERGENT B0, `(.L_x_35) ;  /* 0x000000e000007945 */ /* 0x000fe20003800200 */
[----:B------:R-:W-:-:S11]  /*2790*/  HFMA2 R5, -RZ, RZ, 0, 0 ;  /* 0x00000000ff057431 */ /* 0x000fd600000001ff */
[----:B------:R-:W-:Y:S05]  /*27a0*/  @!P0 BRA `(.L_x_36) ;  /* 0x00000000002c8947 */ /* 0x000fea0003800000 */
[----:B------:R-:W-:Y:S02]  /*27b0*/  IMAD.MOV.U32 R5, RZ, RZ, 0x3bbb989d ;  /* 0x3bbb989dff057424 */ /* 0x000fe400078e00ff */
[----:B------:R-:W-:Y:S01]  /*27c0*/  FADD R0, R3, -R2 ;  /* 0x8000000203007221 */ /* 0x000fe20000000000 */
[----:B-1----:R-:W-:-:S03]  /*27d0*/  MOV R4, 0x437c0000 ;  /* 0x437c000000047802 */ /* 0x002fc60000000f00 */
[----:B------:R-:W-:-:S04]  /*27e0*/  FFMA.SAT R3, R0, R5, 0.5 ;  /* 0x3f00000000037423 */ /* 0x000fc80000002005 */
[----:B------:R-:W-:-:S04]  /*27f0*/  FFMA.RM R3, R3, R4, 12582913 ;  /* 0x4b40000103037423 */ /* 0x000fc80000004004 */
[C---:B------:R-:W-:Y:S01]  /*2800*/  FADD R5, R3.reuse, -12583039 ;  /* 0xcb40007f03057421 */ /* 0x040fe20000000000 */
[----:B------:R-:W-:-:S03]  /*2810*/  SHF.L.U32 R3, R3, 0x17, RZ ;  /* 0x0000001703037819 */ /* 0x000fc600000006ff */
[----:B------:R-:W-:-:S04]  /*2820*/  FFMA R5, R0, 1.4426950216293334961, -R5 ;  /* 0x3fb8aa3b00057823 */ /* 0x000fc80000000805 */
[----:B------:R-:W-:-:S06]  /*2830*/  FFMA R0, R0, 1.925963033500011079e-08, R5 ;  /* 0x32a5706000007823 */ /* 0x000fcc0000000005 */
[----:B------:R-:W0:Y:S02]  /*2840*/  MUFU.EX2 R0, R0 ;  /* 0x0000000000007308 */ /* 0x000e240000000800 */
[----:B0-----:R-:W-:-:S07]  /*2850*/  FMUL R5, R3, R0 ;  /* 0x0000000003057220 */ /* 0x001fce0000400000 */
.L_x_36:
[----:B------:R-:W-:Y:S05]  /*2860*/  BSYNC.RECONVERGENT B0 ;  /* 0x0000000000007941 */ /* 0x000fea0003800200 */
.L_x_35:
[----:B------:R-:W-:Y:S01]  /*2870*/  FMUL R0, R20, R5 ;  /* 0x0000000514007220 */ /* 0x000fe20000400000 */
[----:B------:R-:W-:-:S03]  /*2880*/  UMOV UR5, URZ ;  /* 0x000000ff00057c82 */ /* 0x000fc60008000000 */
[----:B-1----:R-:W-:-:S07]  /*2890*/  IMAD.MOV.U32 R23, RZ, RZ, R0 ;  /* 0x000000ffff177224 */ /* 0x002fce00078e0000 */
.L_x_47:
[----:B0-----:R-:W0:Y:S01]  /*28a0*/  LDCU UR6, c[0x0][0x3a4] ;  /* 0x00007480ff0677ac */ /* 0x001e220008000800 */
[----:B------:R-:W-:Y:S01]  /*28b0*/  MOV R3, UR5 ;  /* 0x0000000500037c02 */ /* 0x000fe20008000f00 */
[----:B-1--4-:R-:W-:Y:S01]  /*28c0*/  HFMA2 R11, -RZ, RZ, 0, 0 ;  /* 0x00000000ff0b7431 */ /* 0x012fe200000001ff */
[----:B------:R-:W-:-:S04]  /*28d0*/  UIADD3 UR5, UPT, UPT, UR5, 0x1, URZ ;  /* 0x0000000105057890 */ /* 0x000fc8000fffe0ff */
[----:B------:R-:W-:Y:S02]  /*28e0*/  UISETP.NE.AND UP1, UPT, UR5, UR8, UPT ;  /* 0x000000080500728c */ /* 0x000fe4000bf25270 */
[----:B0-----:R-:W-:-:S09]  /*28f0*/  UISETP.GE.AND UP0, UPT, UR6, 0x1, UPT ;  /* 0x000000010600788c */ /* 0x001fd2000bf06270 */
[----:B--23--:R-:W-:Y:S05]  /*2900*/  BRA.U !UP0, `(.L_x_37) ;  /* 0x0000000508e87547 */ /* 0x00cfea000b800000 */
[----:B------:R-:W-:Y:S01]  /*2910*/  UISETP.GE.U32.AND UP2, UPT, UR12, 0xf, UPT ;  /* 0x0000000f0c00788c */ /* 0x000fe2000bf46070 */
[----:B------:R-:W-:Y:S01]  /*2920*/  IMAD.MOV.U32 R11, RZ, RZ, RZ ;  /* 0x000000ffff0b7224 */ /* 0x000fe200078e00ff */
[----:B------:R-:W-:-:S07]  /*2930*/  MOV R12, RZ ;  /* 0x000000ff000c7202 */ /* 0x000fce0000000f00 */
[----:B------:R-:W-:Y:S05]  /*2940*/  BRA.U !UP2, `(.L_x_38) ;  /* 0x000000010ac07547 */ /* 0x000fea000b800000 */
[----:B------:R-:W0:Y:S01]  /*2950*/  S2R R5, SR_CgaCtaId ;  /* 0x0000000000057919 */ /* 0x000e220000008800 */
[----:B------:R-:W-:Y:S01]  /*2960*/  MOV R12, 0x400 ;  /* 0x00000400000c7802 */ /* 0x000fe20000000f00 */
[----:B------:R-:W-:Y:S01]  /*2970*/  IMAD.MOV.U32 R13, RZ, RZ, RZ ;  /* 0x000000ffff0d7224 */ /* 0x000fe200078e00ff */
[----:B------:R-:W-:Y:S02]  /*2980*/  MOV R11, RZ ;  /* 0x000000ff000b7202 */ /* 0x000fe40000000f00 */
[----:B0-----:R-:W-:-:S07]  /*2990*/  LEA R12, R5, R12, 0x18 ;  /* 0x0000000c050c7211 */ /* 0x001fce00078ec0ff */
.L_x_39:
[----:B------:R-:W-:-:S05]  /*29a0*/  IMAD.WIDE.U32 R14, R13, 0x4, R30 ;  /* 0x000000040d0e7825 */ /* 0x000fca00078e001e */
[----:B------:R-:W2:Y:S04]  /*29b0*/  LDG.E.CONSTANT R18, desc[UR10][R14.64] ;  /* 0x0000000a0e127981 */ /* 0x000ea8000c1e9900 */
[----:B------:R-:W3:Y:S04]  /*29c0*/  LDG.E.CONSTANT R10, desc[UR10][R14.64+0x4] ;  /* 0x0000040a0e0a7981 */ /* 0x000ee8000c1e9900 */
[----:B------:R-:W4:Y:S04]  /*29d0*/  LDG.E.CONSTANT R9, desc[UR10][R14.64+0x8] ;  /* 0x0000080a0e097981 */ /* 0x000f28000c1e9900 */
[----:B------:R-:W5:Y:S01]  /*29e0*/  LDG.E.CONSTANT R8, desc[UR10][R14.64+0xc] ;  /* 0x00000c0a0e087981 */ /* 0x000f62000c1e9900 */
[----:B------:R-:W-:-:S03]  /*29f0*/  LEA R5, R3, R13, 0x7 ;  /* 0x0000000d03057211 */ /* 0x000fc600078e38ff */
[----:B------:R-:W5:Y:S01]  /*2a00*/  LDG.E.CONSTANT R25, desc[UR10][R14.64+0x10] ;  /* 0x0000100a0e197981 */ /* 0x000f62000c1e9900 */
[----:B------:R-:W-:-:S03]  /*2a10*/  LEA R16, R5, R12, 0x2 ;  /* 0x0000000c05107211 */ /* 0x000fc600078e10ff */
[----:B------:R-:W5:Y:S04]  /*2a20*/  LDG.E.CONSTANT R22, desc[UR10][R14.64+0x14] ;  /* 0x0000140a0e167981 */ /* 0x000f68000c1e9900 */
[----:B------:R-:W2:Y:S04]  /*2a30*/  LDS.128 R4, [R16] ;  /* 0x0000000010047984 */ /* 0x000ea80000000c00 */
[----:B------:R-:W5:Y:S04]  /*2a40*/  LDG.E.CONSTANT R17, desc[UR10][R14.64+0x18] ;  /* 0x0000180a0e117981 */ /* 0x000f68000c1e9900 */
[----:B------:R-:W5:Y:S04]  /*2a50*/  LDG.E.CONSTANT R19, desc[UR10][R14.64+0x20] ;  /* 0x0000200a0e137981 */ /* 0x000f68000c1e9900 */
[----:B------:R-:W5:Y:S01]  /*2a60*/  LDG.E.CONSTANT R24, desc[UR10][R14.64+0x24] ;  /* 0x0000240a0e187981 */ /* 0x000f62000c1e9900 */
[----:B--2---:R-:W-:-:S03]  /*2a70*/  FFMA R11, R18, R4, R11 ;  /* 0x00000004120b7223 */ /* 0x004fc6000000000b */
[----:B------:R-:W2:Y:S01]  /*2a80*/  LDG.E.CONSTANT R18, desc[UR10][R14.64+0x1c] ;  /* 0x00001c0a0e127981 */ /* 0x000ea2000c1e9900 */
[----:B---3--:R-:W-:-:S04]  /*2a90*/  FFMA R10, R10, R5, R11 ;  /* 0x000000050a0a7223 */ /* 0x008fc8000000000b */
[----:B----4-:R-:W-:-:S04]  /*2aa0*/  FFMA R9, R9, R6, R10 ;  /* 0x0000000609097223 */ /* 0x010fc8000000000a */
[----:B-----5:R-:W-:Y:S02]  /*2ab0*/  FFMA R4, R8, R7, R9 ;  /* 0x0000000708047223 */ /* 0x020fe40000000009 */
[----:B------:R-:W0:Y:S02]  /*2ac0*/  LDS.128 R8, [R16+0x10] ;  /* 0x0000100010087984 */ /* 0x000e240000000c00 */
[----:B0-----:R-:W-:Y:S02]  /*2ad0*/  FFMA R25, R25, R8, R4 ;  /* 0x0000000819197223 */ /* 0x001fe40000000004 */
[----:B------:R-:W0:Y:S02]  /*2ae0*/  LDS.128 R4, [R16+0x20] ;  /* 0x0000200010047984 */ /* 0x000e240000000c00 */
[----:B------:R-:W-:Y:S02]  /*2af0*/  FFMA R22, R22, R9, R25 ;  /* 0x0000000916167223 */ /* 0x000fe40000000019 */
[----:B------:R-:W3:Y:S02]  /*2b00*/  LDG.E.CONSTANT R25, desc[UR10][R14.64+0x30] ;  /* 0x0000300a0e197981 */ /* 0x000ee4000c1e9900 */
[----:B------:R-:W-:-:S02]  /*2b10*/  FFMA R9, R17, R10, R22 ;  /* 0x0000000a11097223 */ /* 0x000fc40000000016 */
[----:B------:R-:W4:Y:S04]  /*2b20*/  LDG.E.CONSTANT R17, desc[UR10][R14.64+0x28] ;  /* 0x0000280a0e117981 */ /* 0x000f28000c1e9900 */
[----:B------:R-:W5:Y:S01]  /*2b30*/  LDG.E.CONSTANT R22, desc[UR10][R14.64+0x2c] ;  /* 0x00002c0a0e167981 */ /* 0x000f62000c1e9900 */
[----:B--2---:R-:W-:-:S03]  /*2b40*/  FFMA R8, R18, R11, R9 ;  /* 0x0000000b12087223 */ /* 0x004fc60000000009 */
[----:B------:R-:W2:Y:S01]  /*2b50*/  LDG.E.CONSTANT R18, desc[UR10][R14.64+0x34] ;  /* 0x0000340a0e127981 */ /* 0x000ea2000c1e9900 */
[----:B0-----:R-:W-:-:S03]  /*2b60*/  FFMA R9, R19, R4, R8 ;  /* 0x0000000413097223 */ /* 0x001fc60000000008 */
[----:B------:R-:W2:Y:S04]  /*2b70*/  LDG.E.CONSTANT R19, desc[UR10][R14.64+0x38] ;  /* 0x0000380a0e137981 */ /* 0x000ea8000c1e9900 */
[----:B------:R-:W2:Y:S01]  /*2b80*/  LDG.E.CONSTANT R4, desc[UR10][R14.64+0x3c] ;  /* 0x00003c0a0e047981 */ /* 0x000ea2000c1e9900 */
[----:B------:R-:W-:-:S03]  /*2b90*/  FFMA R24, R24, R5, R9 ;  /* 0x0000000518187223 */ /* 0x000fc60000000009 */
[----:B------:R-:W3:Y:S01]  /*2ba0*/  LDS.128 R8, [R16+0x30] ;  /* 0x0000300010087984 */ /* 0x000ee20000000c00 */
[----:B------:R-:W-:-:S05]  /*2bb0*/  VIADD R13, R13, 0x10 ;  /* 0x000000100d0d7836 */ /* 0x000fca0000000000 */
[----:B------:R-:W-:Y:S01]  /*2bc0*/  ISETP.NE.AND P0, PT, R13, UR9, PT ;  /* 0x000000090d007c0c */ /* 0x000fe2000bf05270 */
[----:B----4-:R-:W-:-:S04]  /*2bd0*/  FFMA R17, R17, R6, R24 ;  /* 0x0000000611117223 */ /* 0x010fc80000000018 */
[----:B-----5:R-:W-:-:S04]  /*2be0*/  FFMA R22, R22, R7, R17 ;  /* 0x0000000716167223 */ /* 0x020fc80000000011 */
[----:B---3--:R-:W-:-:S04]  /*2bf0*/  FFMA R25, R25, R8, R22 ;  /* 0x0000000819197223 */ /* 0x008fc80000000016 */
[----:B--2---:R-:W-:-:S04]  /*2c00*/  FFMA R18, R18, R9, R25 ;  /* 0x0000000912127223 */ /* 0x004fc80000000019 */
[----:B------:R-:W-:-:S04]  /*2c10*/  FFMA R19, R19, R10, R18 ;  /* 0x0000000a13137223 */ /* 0x000fc80000000012 */
[----:B------:R-:W-:Y:S01]  /*2c20*/  FFMA R11, R4, R11, R19 ;  /* 0x0000000b040b7223 */ /* 0x000fe20000000013 */
[----:B------:R-:W-:Y:S06]  /*2c30*/  @P0 BRA `(.L_x_39) ;  /* 0xfffffffc00580947 */ /* 0x000fec000383ffff */
[----:B------:R-:W-:-:S07]  /*2c40*/  MOV R12, UR9 ;  /* 0x00000009000c7c02 */ /* 0x000fce0008000f00 */
.L_x_38:
        /* <DEDUP_REMOVED lines=31> */
.L_x_40:
        /* <DEDUP_REMOVED lines=21> */
.L_x_41:
        /* <DEDUP_REMOVED lines=18> */
.L_x_37:
[----:B------:R-:W-:Y:S01]  /*30b0*/  MOV R4, 0x3bbb989d ;  /* 0x3bbb989d00047802 */ /* 0x000fe20000000f00 */
[----:B------:R-:W-:Y:S01]  /*30c0*/  FFMA R11, R11, R21, -R2 ;  /* 0x000000150b0b7223 */ /* 0x000fe20000000802 */
[----:B------:R-:W-:-:S03]  /*30d0*/  MOV R5, 0x437c0000 ;  /* 0x437c000000057802 */ /* 0x000fc60000000f00 */
[----:B------:R-:W-:-:S04]  /*30e0*/  FFMA.SAT R4, R11, R4, 0.5 ;  /* 0x3f0000000b047423 */ /* 0x000fc80000002004 */
[----:B------:R-:W-:-:S04]  /*30f0*/  FFMA.RM R4, R4, R5, 12582913 ;  /* 0x4b40000104047423 */ /* 0x000fc80000004005 */
[C---:B------:R-:W-:Y:S01]  /*3100*/  FADD R6, R4.reuse, -12583039 ;  /* 0xcb40007f04067421 */ /* 0x040fe20000000000 */
[----:B------:R-:W-:-:S03]  /*3110*/  IMAD.SHL.U32 R29, R4, 0x800000, RZ ;  /* 0x00800000041d7824 */ /* 0x000fc600078e00ff */
[----:B------:R-:W-:-:S04]  /*3120*/  FFMA R6, R11, 1.4426950216293334961, -R6 ;  /* 0x3fb8aa3b0b067823 */ /* 0x000fc80000000806 */
[----:B------:R-:W-:-:S06]  /*3130*/  FFMA R6, R11, 1.925963033500011079e-08, R6 ;  /* 0x32a570600b067823 */ /* 0x000fcc0000000006 */
[----:B------:R-:W0:Y:S02]  /*3140*/  MUFU.EX2 R6, R6 ;  /* 0x0000000600067308 */ /* 0x000e240000000800 */
[----:B0-----:R-:W-:-:S04]  /*3150*/  FMUL R29, R29, R6 ;  /* 0x000000061d1d7220 */ /* 0x001fc80000400000 */
[----:B------:R-:W-:Y:S01]  /*3160*/  FADD R23, R29, R23 ;  /* 0x000000171d177221 */ /* 0x000fe20000000000 */
[----:B------:R-:W-:Y:S06]  /*3170*/  BRA.U !UP0, `(.L_x_42) ;  /* 0x00000009080c7547 */ /* 0x000fec000b800000 */
[----:B------:R-:W-:Y:S01]  /*3180*/  UISETP.GE.U32.AND UP2, UPT, UR12, 0xf, UPT ;  /* 0x0000000f0c00788c */ /* 0x000fe2000bf46070 */
[----:B------:R-:W-:-:S08]  /*3190*/  UMOV UR6, URZ ;  /* 0x000000ff00067c82 */ /* 0x000fd00008000000 */
[----:B------:R-:W-:Y:S05]  /*31a0*/  BRA.U !UP2, `(.L_x_43) ;  /* 0x000000010aa07547 */ /* 0x000fea000b800000 */
[----:B------:R-:W0:Y:S01]  /*31b0*/  S2R R5, SR_CgaCtaId ;  /* 0x0000000000057919 */ /* 0x000e220000008800 */
[----:B------:R-:W-:Y:S01]  /*31c0*/  MOV R4, 0x400 ;  /* 0x0000040000047802 */ /* 0x000fe20000000f00 */
[----:B------:R-:W-:-:S03]  /*31d0*/  HFMA2 R34, -RZ, RZ, 0, 0 ;  /* 0x00000000ff227431 */ /* 0x000fc600000001ff */
[----:B------:R-:W-:-:S04]  /*31e0*/  IADD3 R4, PT, PT, R4, 0x4000, RZ ;  /* 0x0000400004047810 */ /* 0x000fc80007ffe0ff */
[----:B0-----:R-:W-:-:S07]  /*31f0*/  LEA R22, R5, R4, 0x18 ;  /* 0x0000000405167211 */ /* 0x001fce00078ec0ff */
.L_x_44:
[----:B0-----:R-:W-:-:S05]  /*3200*/  LEA R28, R34, UR19, 0x2 ;  /* 0x00000013221c7c11 */ /* 0x001fca000f8e10ff */
[----:B------:R-:W2:Y:S01]  /*3210*/  LDL.128 R8, [R28] ;  /* 0x000000001c087983 */ /* 0x000ea20000100c00 */
[----:B------:R-:W-:-:S03]  /*3220*/  IMAD R35, R3, 0x80, R34 ;  /* 0x0000008003237824 */ /* 0x000fc600078e0222 */
[----:B------:R-:W3:Y:S02]  /*3230*/  LDL.128 R4, [R28+0x10] ;  /* 0x000010001c047983 */ /* 0x000ee40000100c00 */
[----:B------:R-:W-:Y:S02]  /*3240*/  LEA R35, R35, R22, 0x2 ;  /* 0x0000001623237211 */ /* 0x000fe400078e10ff */
[----:B------:R-:W4:Y:S04]  /*3250*/  LDL.128 R16, [R28+0x30] ;  /* 0x000030001c107983 */ /* 0x000f280000100c00 */
[----:B------:R-:W2:Y:S02]  /*3260*/  LDS.128 R12, [R35] ;  /* 0x00000000230c7984 */ /* 0x000ea40000000c00 */
[C---:B--2---:R-:W-:Y:S01]  /*3270*/  FFMA R24, R29.reuse, R12, R8 ;  /* 0x0000000c1d187223 */ /* 0x044fe20000000008 */
[C---:B------:R-:W-:Y:S01]  /*3280*/  FFMA R25, R29.reuse, R13, R9 ;  /* 0x0000000d1d197223 */ /* 0x040fe20000000009 */
[C---:B------:R-:W-:Y:S01]  /*3290*/  FFMA R26, R29.reuse, R14, R10 ;  /* 0x0000000e1d1a7223 */ /* 0x040fe2000000000a */
[----:B------:R-:W-:-:S02]  /*32a0*/  FFMA R27, R29, R15, R11 ;  /* 0x0000000f1d1b7223 */ /* 0x000fc4000000000b */
[----:B------:R-:W2:Y:S04]  /*32b0*/  LDL.128 R12, [R28+0x20] ;  /* 0x000020001c0c7983 */ /* 0x000ea80000100c00 */
[----:B------:R-:W3:Y:S01]  /*32c0*/  LDS.128 R8, [R35+0x10] ;  /* 0x0000100023087984 */ /* 0x000ee20000000c00 */
[----:B------:R-:W-:-:S03]  /*32d0*/  IADD3 R34, PT, PT, R34, 0x10, RZ ;  /* 0x0000001022227810 */ /* 0x000fc60007ffe0ff */
[----:B------:R-:W-:Y:S01]  /*32e0*/  STL.128 [R28], R24 ;  /* 0x000000181c007387 */ /* 0x000fe20000100c00 */
[C---:B---3--:R-:W-:Y:S01]  /*32f0*/  FFMA R4, R29.reuse, R8, R4 ;  /* 0x000000081d047223 */ /* 0x048fe20000000004 */
[C---:B------:R-:W-:Y:S01]  /*3300*/  FFMA R5, R29.reuse, R9, R5 ;  /* 0x000000091d057223 */ /* 0x040fe20000000005 */
[C---:B------:R-:W-:Y:S01]  /*3310*/  FFMA R6, R29.reuse, R10, R6 ;  /* 0x0000000a1d067223 */ /* 0x040fe20000000006 */
[C---:B------:R-:W-:Y:S02]  /*3320*/  FFMA R7, R29.reuse, R11, R7 ;  /* 0x0000000b1d077223 */ /* 0x040fe40000000007 */
[----:B------:R-:W2:Y:S04]  /*3330*/  LDS.128 R8, [R35+0x20] ;  /* 0x0000200023087984 */ /* 0x000ea80000000c00 */
[----:B------:R-:W-:Y:S01]  /*3340*/  STL.128 [R28+0x10], R4 ;  /* 0x000010041c007387 */ /* 0x000fe20000100c00 */
[----:B------:R-:W-:Y:S01]  /*3350*/  ISETP.NE.AND P0, PT, R34, UR9, PT ;  /* 0x0000000922007c0c */ /* 0x000fe2000bf05270 */
[C---:B--2---:R-:W-:Y:S01]  /*3360*/  FFMA R8, R29.reuse, R8, R12 ;  /* 0x000000081d087223 */ /* 0x044fe2000000000c */
[C---:B------:R-:W-:Y:S01]  /*3370*/  FFMA R9, R29.reuse, R9, R13 ;  /* 0x000000091d097223 */ /* 0x040fe2000000000d */
[C---:B------:R-:W-:Y:S01]  /*3380*/  FFMA R10, R29.reuse, R10, R14 ;  /* 0x0000000a1d0a7223 */ /* 0x040fe2000000000e */
[----:B------:R-:W-:-:S02]  /*3390*/  FFMA R11, R29, R11, R15 ;  /* 0x0000000b1d0b7223 */ /* 0x000fc4000000000f */
[----:B------:R-:W4:Y:S04]  /*33a0*/  LDS.128 R12, [R35+0x30] ;  /* 0x00003000230c7984 */ /* 0x000f280000000c00 */
[----:B------:R0:W-:Y:S01]  /*33b0*/  STL.128 [R28+0x20], R8 ;  /* 0x000020081c007387 */ /* 0x0001e20000100c00 */
[C---:B----4-:R-:W-:Y:S01]  /*33c0*/  FFMA R12, R29.reuse, R12, R16 ;  /* 0x0000000c1d0c7223 */ /* 0x050fe20000000010 */
[C---:B------:R-:W-:Y:S01]  /*33d0*/  FFMA R13, R29.reuse, R13, R17 ;  /* 0x0000000d1d0d7223 */ /* 0x040fe20000000011 */
[C---:B------:R-:W-:Y:S01]  /*33e0*/  FFMA R14, R29.reuse, R14, R18 ;  /* 0x0000000e1d0e7223 */ /* 0x040fe20000000012 */
[----:B------:R-:W-:-:S05]  /*33f0*/  FFMA R15, R29, R15, R19 ;  /* 0x0000000f1d0f7223 */ /* 0x000fca0000000013 */
[----:B------:R0:W-:Y:S01]  /*3400*/  STL.128 [R28+0x30], R12 ;  /* 0x0000300c1c007387 */ /* 0x0001e20000100c00 */
[----:B------:R-:W-:Y:S05]  /*3410*/  @P0 BRA `(.L_x_44) ;  /* 0xfffffffc00780947 */ /* 0x000fea000383ffff */
[----:B------:R-:W-:-:S05]  /*3420*/  UMOV UR6, UR9 ;  /* 0x0000000900067c82 */ /* 0x000fca0008000000 */
.L_x_43:
[----:B------:R-:W-:-:S09]  /*3430*/  UISETP.NE.AND UP2, UPT, UR16, URZ, UPT ;  /* 0x000000ff1000728c */ /* 0x000fd2000bf45270 */
[----:B------:R-:W-:Y:S05]  /*3440*/  BRA.U !UP2, `(.L_x_42) ;  /* 0x000000050a587547 */ /* 0x000fea000b800000 */
[----:B------:R-:W-:Y:S02]  /*3450*/  UIADD3 UR7, UPT, UPT, UR16, -0x1, URZ ;  /* 0xffffffff10077890 */ /* 0x000fe4000fffe0ff */
[----:B------:R-:W-:Y:S02]  /*3460*/  UISETP.NE.AND UP3, UPT, UR17, URZ, UPT ;  /* 0x000000ff1100728c */ /* 0x000fe4000bf65270 */
[----:B------:R-:W-:-:S09]  /*3470*/  UISETP.GE.U32.AND UP2, UPT, UR7, 0x7, UPT ;  /* 0x000000070700788c */ /* 0x000fd2000bf46070 */
[----:B------:R-:W-:Y:S05]  /*3480*/  BRA.U !UP2, `(.L_x_45) ;  /* 0x000000010a887547 */ /* 0x000fea000b800000 */
[----:B------:R-:W-:-:S09]  /*3490*/  ULEA UR7, UR6, UR19, 0x2 ;  /* 0x0000001306077291 */ /* 0x000fd2000f8e10ff */
[----:B0-----:R-:W2:Y:S04]  /*34a0*/  LDL R8, [UR7] ;  /* 0x00000007ff087983 */ /* 0x001ea80008100800 */
[----:B------:R-:W3:Y:S04]  /*34b0*/  LDL R16, [UR7+0x4] ;  /* 0x00000407ff107983 */ /* 0x000ee80008100800 */
[----:B------:R-:W4:Y:S04]  /*34c0*/  LDL R17, [UR7+0x8] ;  /* 0x00000807ff117983 */ /* 0x000f280008100800 */
[----:B------:R-:W5:Y:S04]  /*34d0*/  LDL R18, [UR7+0xc] ;  /* 0x00000c07ff127983 */ /* 0x000f680008100800 */
[----:B------:R-:W5:Y:S04]  /*34e0*/  LDL R13, [UR7+0x10] ;  /* 0x00001007ff0d7983 */ /* 0x000f680008100800 */
[----:B------:R-:W5:Y:S04]  /*34f0*/  LDL R14, [UR7+0x14] ;  /* 0x00001407ff0e7983 */ /* 0x000f680008100800 */
[----:B------:R-:W5:Y:S04]  /*3500*/  LDL R15, [UR7+0x18] ;  /* 0x00001807ff0f7983 */ /* 0x000f680008100800 */
[----:B------:R-:W5:Y:S01]  /*3510*/  LDL R12, [UR7+0x1c] ;  /* 0x00001c07ff0c7983 */ /* 0x000f620008100800 */
[----:B------:R-:W-:Y:S01]  /*3520*/  MOV R4, 0x400 ;  /* 0x0000040000047802 */ /* 0x000fe20000000f00 */
[----:B------:R-:W0:Y:S04]  /*3530*/  S2R R5, SR_CgaCtaId ;  /* 0x0000000000057919 */ /* 0x000e280000008800 */
[----:B------:R-:W-:-:S05]  /*3540*/  VIADD R4, R4, 0x4000 ;  /* 0x0000400004047836 */ /* 0x000fca0000000000 */
[----:B0-----:R-:W-:Y:S02]  /*3550*/  LEA R5, R5, R4, 0x18 ;  /* 0x0000000405057211 */ /* 0x001fe400078ec0ff */
[----:B------:R-:W-:Y:S01]  /*3560*/  LEA R4, R3, UR6, 0x7 ;  /* 0x0000000603047c11 */ /* 0x000fe2000f8e38ff */
[----:B------:R-:W-:-:S03]  /*3570*/  UIADD3 UR6, UPT, UPT, UR6, 0x8, URZ ;  /* 0x0000000806067890 */ /* 0x000fc6000fffe0ff */
[----:B------:R-:W-:-:S05]  /*3580*/  LEA R19, R4, R5, 0x2 ;  /* 0x0000000504137211 */ /* 0x000fca00078e10ff */
[----:B------:R-:W2:Y:S02]  /*3590*/  LDS.128 R4, [R19] ;  /* 0x0000000013047984 */ /* 0x000ea40000000c00 */
[C---:B--2---:R-:W-:Y:S02]  /*35a0*/  FFMA R4, R29.reuse, R4, R8 ;  /* 0x000000041d047223 */ /* 0x044fe40000000008 */
[----:B------:R-:W0:Y:S01]  /*35b0*/  LDS.128 R8, [R19+0x10] ;  /* 0x0000100013087984 */ /* 0x000e220000000c00 */
[----:B---3--:R-:W-:-:S03]  /*35c0*/  FFMA R5, R29, R5, R16 ;  /* 0x000000051d057223 */ /* 0x008fc60000000010 */
[----:B------:R1:W-:Y:S01]  /*35d0*/  STL [UR7], R4 ;  /* 0x00000004ff007987 */ /* 0x0003e20008100807 */
[----:B----4-:R-:W-:-:S03]  /*35e0*/  FFMA R6, R29, R6, R17 ;  /* 0x000000061d067223 */ /* 0x010fc60000000011 */
[----:B------:R1:W-:Y:S01]  /*35f0*/  STL [UR7+0x4], R5 ;  /* 0x00000405ff007987 */ /* 0x0003e20008100807 */
[----:B-----5:R-:W-:-:S03]  /*3600*/  FFMA R7, R29, R7, R18 ;  /* 0x000000071d077223 */ /* 0x020fc60000000012 */
[----:B------:R1:W-:Y:S04]  /*3610*/  STL [UR7+0x8], R6 ;  /* 0x00000806ff007987 */ /* 0x0003e80008100807 */
[----:B------:R1:W-:Y:S01]  /*3620*/  STL [UR7+0xc], R7 ;  /* 0x00000c07ff007987 */ /* 0x0003e20008100807 */
[C---:B0-----:R-:W-:Y:S01]  /*3630*/  FFMA R8, R29.reuse, R8, R13 ;  /* 0x000000081d087223 */ /* 0x041fe2000000000d */
[C---:B------:R-:W-:Y:S01]  /*3640*/  FFMA R9, R29.reuse, R9, R14 ;  /* 0x000000091d097223 */ /* 0x040fe2000000000e */
[C---:B------:R-:W-:Y:S01]  /*3650*/  FFMA R10, R29.reuse, R10, R15 ;  /* 0x0000000a1d0a7223 */ /* 0x040fe2000000000f */
[----:B------:R-:W-:Y:S02]  /*3660*/  FFMA R11, R29, R11, R12 ;  /* 0x0000000b1d0b7223 */ /* 0x000fe4000000000c */
[----:B------:R1:W-:Y:S04]  /*3670*/  STL [UR7+0x10], R8 ;  /* 0x00001008ff007987 */ /* 0x0003e80008100807 */
[----:B------:R1:W-:Y:S04]  /*3680*/  STL [UR7+0x14], R9 ;  /* 0x00001409ff007987 */ /* 0x0003e80008100807 */
[----:B------:R1:W-:Y:S04]  /*3690*/  STL [UR7+0x18], R10 ;  /* 0x0000180aff007987 */ /* 0x0003e80008100807 */
[----:B------:R1:W-:Y:S02]  /*36a0*/  STL [UR7+0x1c], R11 ;  /* 0x00001c0bff007987 */ /* 0x0003e40008100807 */
.L_x_45:
[----:B------:R-:W-:Y:S05]  /*36b0*/  BRA.U !UP3, `(.L_x_42) ;  /* 0x000000010bbc7547 */ /* 0x000fea000b800000 */
[----:B------:R-:W-:Y:S02]  /*36c0*/  UIADD3 UR7, UPT, UPT, UR17, -0x1, URZ ;  /* 0xffffffff11077890 */ /* 0x000fe4000fffe0ff */
[----:B------:R-:W-:Y:S02]  /*36d0*/  UISETP.NE.AND UP3, UPT, UR18, URZ, UPT ;  /* 0x000000ff1200728c */ /* 0x000fe4000bf65270 */
[----:B------:R-:W-:-:S09]  /*36e0*/  UISETP.GE.U32.AND UP2, UPT, UR7, 0x3, UPT ;  /* 0x000000030700788c */ /* 0x000fd2000bf46070 */
[----:B------:R-:W-:Y:S05]  /*36f0*/  BRA.U !UP2, `(.L_x_46) ;  /* 0x000000010a547547 */ /* 0x000fea000b800000 */
[----:B------:R-:W-:-:S09]  /*3700*/  ULEA UR7, UR6, UR19, 0x2 ;  /* 0x0000001306077291 */ /* 0x000fd2000f8e10ff */
[----:B01----:R-:W2:Y:S04]  /*3710*/  LDL R8, [UR7] ;  /* 0x00000007ff087983 */ /* 0x003ea80008100800 */
[----:B------:R-:W3:Y:S04]  /*3720*/  LDL R10, [UR7+0x4] ;  /* 0x00000407ff0a7983 */ /* 0x000ee80008100800 */
[----:B------:R-:W4:Y:S04]  /*3730*/  LDL R9, [UR7+0x8] ;  /* 0x00000807ff097983 */ /* 0x000f280008100800 */
[----:B------:R-:W5:Y:S01]  /*3740*/  LDL R12, [UR7+0xc] ;  /* 0x00000c07ff0c7983 */ /* 0x000f620008100800 */
[----:B------:R-:W-:Y:S01]  /*3750*/  MOV R4, 0x400 ;  /* 0x0000040000047802 */ /* 0x000fe20000000f00 */
[----:B------:R-:W0:Y:S03]  /*3760*/  S2R R5, SR_CgaCtaId ;  /* 0x0000000000057919 */ /* 0x000e260000008800 */
[----:B------:R-:W-:-:S04]  /*3770*/  IADD3 R4, PT, PT, R4, 0x4000, RZ ;  /* 0x0000400004047810 */ /* 0x000fc80007ffe0ff */
[----:B0-----:R-:W-:Y:S02]  /*3780*/  LEA R5, R5, R4, 0x18 ;  /* 0x0000000405057211 */ /* 0x001fe400078ec0ff */
[----:B------:R-:W-:Y:S01]  /*3790*/  LEA R4, R3, UR6, 0x7 ;  /* 0x0000000603047c11 */ /* 0x000fe2000f8e38ff */
[----:B------:R-:W-:-:S04]  /*37a0*/  UIADD3 UR6, UPT, UPT, UR6, 0x4, URZ ;  /* 0x0000000406067890 */ /* 0x000fc8000fffe0ff */
[----:B------:R-:W-:-:S05]  /*37b0*/  IMAD R11, R4, 0x4, R5 ;  /* 0x00000004040b7824 */ /* 0x000fca00078e0205 */
[----:B------:R-:W2:Y:S02]  /*37c0*/  LDS.128 R4, [R11] ;  /* 0x000000000b047984 */ /* 0x000ea40000000c00 */
[C---:B--2---:R-:W-:Y:S01]  /*37d0*/  FFMA R4, R29.reuse, R4, R8 ;  /* 0x000000041d047223 */ /* 0x044fe20000000008 */
[----:B---3--:R-:W-:-:S04]  /*37e0*/  FFMA R5, R29, R5, R10 ;  /* 0x000000051d057223 */ /* 0x008fc8000000000a */
[----:B------:R2:W-:Y:S01]  /*37f0*/  STL [UR7], R4 ;  /* 0x00000004ff007987 */ /* 0x0005e20008100807 */
[----:B----4-:R-:W-:-:S03]  /*3800*/  FFMA R6, R29, R6, R9 ;  /* 0x000000061d067223 */ /* 0x010fc60000000009 */
[----:B------:R2:W-:Y:S01]  /*3810*/  STL [UR7+0x4], R5 ;  /* 0x00000405ff007987 */ /* 0x0005e20008100807 */
[----:B-----5:R-:W-:-:S03]  /*3820*/  FFMA R7, R29, R7, R12 ;  /* 0x000000071d077223 */ /* 0x020fc6000000000c */
[----:B------:R2:W-:Y:S04]  /*3830*/  STL [UR7+0x8], R6 ;  /* 0x00000806ff007987 */ /* 0x0005e80008100807 */
[----:B------:R2:W-:Y:S02]  /*3840*/  STL [UR7+0xc], R7 ;  /* 0x00000c07ff007987 */ /* 0x0005e40008100807 */
.L_x_46:
[----:B------:R-:W-:Y:S05]  /*3850*/  BRA.U !UP3, `(.L_x_42) ;  /* 0x000000010b547547 */ /* 0x000fea000b800000 */
[----:B------:R-:W-:-:S09]  /*3860*/  ULEA UR7, UR6, UR19, 0x2 ;  /* 0x0000001306077291 */ /* 0x000fd2000f8e10ff */
[----:B01----:R-:W3:Y:S01]  /*3870*/  LDL R8, [UR7] ;  /* 0x00000007ff087983 */ /* 0x003ee20008100800 */
[----:B--2---:R-:W-:Y:S01]  /*3880*/  MOV R4, 0x400 ;  /* 0x0000040000047802 */ /* 0x004fe20000000f00 */
[----:B------:R-:W-:Y:S01]  /*3890*/  UISETP.NE.AND UP2, UPT, UR18, 0x1, UPT ;  /* 0x000000011200788c */ /* 0x000fe2000bf45270 */
[----:B------:R-:W-:Y:S01]  /*38a0*/  LEA R3, R3, UR6, 0x7 ;  /* 0x0000000603037c11 */ /* 0x000fe2000f8e38ff */
[----:B------:R-:W0:Y:S01]  /*38b0*/  S2R R5, SR_CgaCtaId ;  /* 0x0000000000057919 */ /* 0x000e220000008800 */
[----:B------:R-:W-:-:S04]  /*38c0*/  IADD3 R4, PT, PT, R4, 0x4000, RZ ;  /* 0x0000400004047810 */ /* 0x000fc80007ffe0ff */
[----:B0-----:R-:W-:-:S04]  /*38d0*/  LEA R4, R5, R4, 0x18 ;  /* 0x0000000405047211 */ /* 0x001fc800078ec0ff */
[----:B------:R-:W-:-:S05]  /*38e0*/  LEA R3, R3, R4, 0x2 ;  /* 0x0000000403037211 */ /* 0x000fca00078e10ff */
[----:B------:R-:W3:Y:S02]  /*38f0*/  LDS.128 R4, [R3] ;  /* 0x0000000003047984 */ /* 0x000ee40000000c00 */
[----:B---3--:R-:W-:-:S05]  /*3900*/  FFMA R4, R29, R4, R8 ;  /* 0x000000041d047223 */ /* 0x008fca0000000008 */
[----:B------:R3:W-:Y:S01]  /*3910*/  STL [UR7], R4 ;  /* 0x00000004ff007987 */ /* 0x0007e20008100807 */
[----:B------:R-:W-:Y:S05]  /*3920*/  BRA.U !UP2, `(.L_x_42) ;  /* 0x000000010a207547 */ /* 0x000fea000b800000 */
[----:B---3--:R-:W2:Y:S01]  /*3930*/  LDL R4, [UR7+0x4] ;  /* 0x00000407ff047983 */ /* 0x008ea20008100800 */
[----:B------:R-:W-:Y:S01]  /*3940*/  UISETP.NE.AND UP2, UPT, UR18, 0x2, UPT ;  /* 0x000000021200788c */ /* 0x000fe2000bf45270 */
[----:B--2---:R-:W-:-:S05]  /*3950*/  FFMA R5, R29, R5, R4 ;  /* 0x000000051d057223 */ /* 0x004fca0000000004 */
[----:B------:R4:W-:Y:S03]  /*3960*/  STL [UR7+0x4], R5 ;  /* 0x00000405ff007987 */ /* 0x0009e60008100807 */
[----:B------:R-:W-:Y:S05]  /*3970*/  BRA.U !UP2, `(.L_x_42) ;  /* 0x000000010a0c7547 */ /* 0x000fea000b800000 */
[----:B------:R-:W2:Y:S02]  /*3980*/  LDL R4, [UR7+0x8] ;  /* 0x00000807ff047983 */ /* 0x000ea40008100800 */
[----:B--2---:R-:W-:-:S05]  /*3990*/  FFMA R6, R29, R6, R4 ;  /* 0x000000061d067223 */ /* 0x004fca0000000004 */
[----:B------:R0:W-:Y:S02]  /*39a0*/  STL [UR7+0x8], R6 ;  /* 0x00000806ff007987 */ /* 0x0001e40008100807 */
.L_x_42:
[----:B------:R-:W-:Y:S05]  /*39b0*/  BRA.U UP1, `(.L_x_47) ;  /* 0xffffffed01b87547 */ /* 0x000fea000b83ffff */
[----:B-123--:R-:W1:Y:S01]  /*39c0*/  MUFU.RCP R4, R23 ;  /* 0x0000001700047308 */ /* 0x00ee620000001000 */
[----:B------:R-:W-:Y:S01]  /*39d0*/  BSSY.RECONVERGENT B0, `(.L_x_48) ;  /* 0x000000d000007945 */ /* 0x000fe20003800200 */
[----:B------:R-:W-:Y:S02]  /*39e0*/  FSETP.GT.AND P4, PT, R20, RZ, PT ;  /* 0x000000ff1400720b */ /* 0x000fe40003f84000 */
[----:B------:R-:W-:-:S04]  /*39f0*/  FSETP.GT.AND P3, PT, R23, RZ, PT ;  /* 0x000000ff1700720b */ /* 0x000fc80003f64000 */
[----:B------:R-:W2:Y:S01]  /*3a00*/  FCHK P0, R0, R23 ;  /* 0x0000001700007302 */ /* 0x000ea20000000000 */
[----:B-1----:R-:W-:-:S04]  /*3a10*/  FFMA R3, -R23, R4, 1 ;  /* 0x3f80000017037423 */ /* 0x002fc80000000104 */
[----:B------:R-:W-:-:S04]  /*3a20*/  FFMA R3, R4, R3, R4 ;  /* 0x0000000304037223 */ /* 0x000fc80000000004 */
[----:B------:R-:W-:-:S04]  /*3a30*/  FFMA R4, R0, R3, RZ ;  /* 0x0000000300047223 */ /* 0x000fc800000000ff */
[----:B----4-:R-:W-:-:S04]  /*3a40*/  FFMA R5, -R23, R4, R0 ;  /* 0x0000000417057223 */ /* 0x010fc80000000100 */
[----:B------:R-:W-:Y:S01]  /*3a50*/  FFMA R3, R3, R5, R4 ;  /* 0x0000000503037223 */ /* 0x000fe20000000004 */
[----:B--2---:R-:W-:Y:S06]  /*3a60*/  @!P0 BRA `(.L_x_49) ;  /* 0x00000000000c8947 */ /* 0x004fec0003800000 */
[----:B------:R-:W-:-:S07]  /*3a70*/  MOV R4, 0x3a90 ;  /* 0x00003a9000047802 */ /* 0x000fce0000000f00 */
[----:B0-----:R-:W-:Y:S05]  /*3a80*/  CALL.REL.NOINC `($__internal_1_$__cuda_sm3x_div_rn_noftz_f32_slowpath) ;  /* 0x0000000c00e07944 */ /* 0x001fea0003c00000 */
[----:B------:R-:W-:-:S07]  /*3a90*/  IMAD.MOV.U32 R3, RZ, RZ, R0 ;  /* 0x000000ffff037224 */ /* 0x000fce00078e0000 */
.L_x_49:
[----:B------:R-:W-:Y:S05]  /*3aa0*/  BSYNC.RECONVERGENT B0 ;  /* 0x0000000000007941 */ /* 0x000fea0003800200 */
.L_x_48:
[----:B------:R-:W-:Y:S01]  /*3ab0*/  IADD3 R0, PT, PT, R23, 0x1800000, RZ ;  /* 0x0180000017007810 */ /* 0x000fe20007ffe0ff */
[----:B------:R-:W-:Y:S01]  /*3ac0*/  BSSY.RECONVERGENT B0, `(.L_x_50) ;  /* 0x000000d000007945 */ /* 0x000fe20003800200 */
[----:B------:R-:W-:Y:S02]  /*3ad0*/  FSEL R3, R3, RZ, P4 ;  /* 0x000000ff03037208 */ /* 0x000fe40002000000 */
[----:B------:R-:W-:Y:S02]  /*3ae0*/  LOP3.LUT R0, R0, 0x7f800000, RZ, 0xc0, !PT ;  /* 0x7f80000000007812 */ /* 0x000fe400078ec0ff */
[----:B------:R-:W-:Y:S02]  /*3af0*/  FSEL R3, R3, RZ, P3 ;  /* 0x000000ff03037208 */ /* 0x000fe40001800000 */
[----:B------:R-:W-:-:S13]  /*3b00*/  ISETP.GT.U32.AND P0, PT, R0, 0x1ffffff, PT ;  /* 0x01ffffff0000780c */ /* 0x000fda0003f04070 */
[----:B------:R-:W-:Y:S05]  /*3b10*/  @P0 BRA `(.L_x_51) ;  /* 0x00000000000c0947 */ /* 0x000fea0003800000 */
[----:B------:R-:W-:-:S07]  /*3b20*/  MOV R4, 0x3b40 ;  /* 0x00003b4000047802 */ /* 0x000fce0000000f00 */
[----:B0-----:R-:W-:Y:S05]  /*3b30*/  CALL.REL.NOINC `($__internal_0_$__cuda_sm20_rcp_rn_f32_slowpath) ;  /* 0x0000000800e07944 */ /* 0x001fea0003c00000 */
[----:B------:R-:W-:Y:S05]  /*3b40*/  BRA `(.L_x_52) ;  /* 0x0000000000107947 */ /* 0x000fea0003800000 */
.L_x_51:
[----:B------:R-:W1:Y:S02]  /*3b50*/  MUFU.RCP R4, R23 ;  /* 0x0000001700047308 */ /* 0x000e640000001000 */
[----:B-1----:R-:W-:-:S04]  /*3b60*/  FFMA R0, R23, R4, -1 ;  /* 0xbf80000017007423 */ /* 0x002fc80000000004 */
[----:B------:R-:W-:-:S04]  /*3b70*/  FADD.FTZ R0, -R0, -RZ ;  /* 0x800000ff00007221 */ /* 0x000fc80000010100 */
[----:B------:R-:W-:-:S07]  /*3b80*/  FFMA R0, R4, R0, R4 ;  /* 0x0000000004007223 */ /* 0x000fce0000000004 */
.L_x_52:
[----:B------:R-:W-:Y:S05]  /*3b90*/  BSYNC.RECONVERGENT B0 ;  /* 0x0000000000007941 */ /* 0x000fea0003800200 */
.L_x_50:
[----:B------:R-:W-:Y:S01]  /*3ba0*/  FSEL R0, R0, RZ, P3 ;  /* 0x000000ff00007208 */ /* 0x000fe20001800000 */
[----:B------:R-:W-:Y:S06]  /*3bb0*/  BRA.U !UP0, `(.L_x_53) ;  /* 0x00000009089c7547 */ /* 0x000fec000b800000 */
[----:B------:R-:W-:Y:S01]  /*3bc0*/  UISETP.GE.U32.AND UP0, UPT, UR12, 0xf, UPT ;  /* 0x0000000f0c00788c */ /* 0x000fe2000bf06070 */
[----:B0-----:R-:W-:-:S08]  /*3bd0*/  HFMA2 R15, -RZ, RZ, 0, 0 ;  /* 0x00000000ff0f7431 */ /* 0x001fd000000001ff */
[----:B------:R-:W-:Y:S05]  /*3be0*/  BRA.U !UP0, `(.L_x_54) ;  /* 0x00000005082c7547 */ /* 0x000fea000b800000 */
[----:B------:R-:W-:-:S07]  /*3bf0*/  IMAD.MOV.U32 R15, RZ, RZ, RZ ;  /* 0x000000ffff0f7224 */ /* 0x000fce00078e00ff */
.L_x_55:
[C---:B------:R-:W-:Y:S01]  /*3c00*/  LEA R14, R15.reuse, UR19, 0x2 ;  /* 0x000000130f0e7c11 */ /* 0x040fe2000f8e10ff */
[----:B0-----:R-:W-:-:S04]  /*3c10*/  IMAD.WIDE.U32 R12, R15, 0x4, R32 ;  /* 0x000000040f0c7825 */ /* 0x001fc800078e0020 */
[----:B------:R-:W2:Y:S04]  /*3c20*/  LDL.128 R8, [R14] ;  /* 0x000000000e087983 */ /* 0x000ea80000100c00 */
[----:B------:R-:W3:Y:S04]  /*3c30*/  LDG.E R24, desc[UR10][R12.64] ;  /* 0x0000000a0c187981 */ /* 0x000ee8000c1e1900 */
[----:B------:R-:W4:Y:S04]  /*3c40*/  LDG.E R22, desc[UR10][R12.64+0x4] ;  /* 0x0000040a0c167981 */ /* 0x000f28000c1e1900 */
[----:B------:R-:W5:Y:S04]  /*3c50*/  LDG.E R20, desc[UR10][R12.64+0x8] ;  /* 0x0000080a0c147981 */ /* 0x000f68000c1e1900 */
[----:B------:R-:W5:Y:S04]  /*3c60*/  LDG.E R18, desc[UR10][R12.64+0xc] ;  /* 0x00000c0a0c127981 */ /* 0x000f68000c1e1900 */
[----:B------:R-:W5:Y:S04]  /*3c70*/  LDL.128 R4, [R14+0x10] ;  /* 0x000010000e047983 */ /* 0x000f680000100c00 */
[----:B------:R-:W5:Y:S01]  /*3c80*/  LDG.E R16, desc[UR10][R12.64+0x10] ;  /* 0x0000100a0c107981 */ /* 0x000f62000c1e1900 */
[C---:B--2---:R-:W-:Y:S01]  /*3c90*/  FMUL R8, R0.reuse, R8 ;  /* 0x0000000800087220 */ /* 0x044fe20000400000 */
[----:B------:R-:W-:-:S03]  /*3ca0*/  FMUL R11, R0, R11 ;  /* 0x0000000b000b7220 */ /* 0x000fc60000400000 */
[C---:B---3--:R-:W-:Y:S01]  /*3cb0*/  FFMA R17, R3.reuse, R24, R8 ;  /* 0x0000001803117223 */ /* 0x048fe20000000008 */
[C---:B------:R-:W-:Y:S01]  /*3cc0*/  FMUL R8, R0.reuse, R9 ;  /* 0x0000000900087220 */ /* 0x040fe20000400000 */
[----:B------:R-:W-:Y:S01]  /*3cd0*/  FMUL R9, R0, R10 ;  /* 0x0000000a00097220 */ /* 0x000fe20000400000 */
[----:B------:R-:W2:Y:S02]  /*3ce0*/  LDG.E R24, desc[UR10][R12.64+0x1c] ;  /* 0x00001c0a0c187981 */ /* 0x000ea4000c1e1900 */
[C---:B----4-:R-:W-:Y:S02]  /*3cf0*/  FFMA R25, R3.reuse, R22, R8 ;  /* 0x0000001603197223 */ /* 0x050fe40000000008 */
[----:B------:R-:W3:Y:S01]  /*3d00*/  LDG.E R22, desc[UR10][R12.64+0x18] ;  /* 0x0000180a0c167981 */ /* 0x000ee2000c1e1900 */
[----:B-----5:R-:W-:-:S03]  /*3d10*/  FFMA R27, R3, R20, R9 ;  /* 0x00000014031b7223 */ /* 0x020fc60000000009 */
[----:B------:R-:W4:Y:S01]  /*3d20*/  LDG.E R20, desc[UR10][R12.64+0x14] ;  /* 0x0000140a0c147981 */ /* 0x000f22000c1e1900 */
[----:B------:R-:W-:-:S03]  /*3d30*/  FFMA R29, R3, R18, R11 ;  /* 0x00000012031d7223 */ /* 0x000fc6000000000b */
[----:B------:R-:W5:Y:S01]  /*3d40*/  LDL.128 R8, [R14+0x20] ;  /* 0x000020000e087983 */ /* 0x000f620000100c00 */
[----:B------:R-:W-:-:S03]  /*3d50*/  FMUL R4, R0, R4 ;  /* 0x0000000400047220 */ /* 0x000fc60000400000 */
[----:B------:R-:W5:Y:S01]  /*3d60*/  LDG.E R18, desc[UR10][R12.64+0x24] ;  /* 0x0000240a0c127981 */ /* 0x000f62000c1e1900 */
[----:B------:R-:W-:-:S03]  /*3d70*/  FFMA R19, R3, R16, R4 ;  /* 0x0000001003137223 */ /* 0x000fc60000000004 */
[----:B------:R-:W5:Y:S01]  /*3d80*/  LDG.E R16, desc[UR10][R12.64+0x20] ;  /* 0x0000200a0c107981 */ /* 0x000f62000c1e1900 */
[C---:B------:R-:W-:Y:S01]  /*3d90*/  FMUL R4, R0.reuse, R5 ;  /* 0x0000000500047220 */ /* 0x040fe20000400000 */
[C---:B------:R-:W-:Y:S01]  /*3da0*/  FMUL R5, R0.reuse, R6 ;  /* 0x0000000600057220 */ /* 0x040fe20000400000 */
[----:B------:R-:W-:Y:S01]  /*3db0*/  FMUL R7, R0, R7 ;  /* 0x0000000700077220 */ /* 0x000fe20000400000 */
[----:B------:R-:W-:Y:S04]  /*3dc0*/  STG.E desc[UR10][R12.64], R17 ;  /* 0x000000110c007986 */ /* 0x000fe8000c10190a */
[----:B------:R-:W-:Y:S04]  /*3dd0*/  STG.E desc[UR10][R12.64+0x4], R25 ;  /* 0x000004190c007986 */ /* 0x000fe8000c10190a */
[----:B------:R2:W-:Y:S04]  /*3de0*/  STG.E desc[UR10][R12.64+0x8], R27 ;  /* 0x0000081b0c007986 */ /* 0x0005e8000c10190a */
[----:B------:R0:W-:Y:S01]  /*3df0*/  STG.E desc[UR10][R12.64+0xc], R29 ;  /* 0x00000c1d0c007986 */ /* 0x0001e2000c10190a */
[----:B--2---:R-:W-:-:S03]  /*3e00*/  FFMA R27, R3, R24, R7 ;  /* 0x00000018031b7223 */ /* 0x004fc60000000007 */
[----:B------:R-:W2:Y:S01]  /*3e10*/  LDG.E R24, desc[UR10][R12.64+0x30] ;  /* 0x0000300a0c187981 */ /* 0x000ea2000c1e1900 */
[----:B---3--:R-:W-:-:S03]  /*3e20*/  FFMA R25, R3, R22, R5 ;  /* 0x0000001603197223 */ /* 0x008fc60000000005 */
[----:B------:R-:W3:Y:S01]  /*3e30*/  LDG.E R22, desc[UR10][R12.64+0x2c] ;  /* 0x00002c0a0c167981 */ /* 0x000ee2000c1e1900 */
[----:B----4-:R-:W-:-:S03]  /*3e40*/  FFMA R17, R3, R20, R4 ;  /* 0x0000001403117223 */ /* 0x010fc60000000004 */
[----:B------:R-:W4:Y:S01]  /*3e50*/  LDG.E R20, desc[UR10][R12.64+0x28] ;  /* 0x0000280a0c147981 */ /* 0x000f22000c1e1900 */
[C---:B-----5:R-:W-:Y:S01]  /*3e60*/  FMUL R8, R0.reuse, R8 ;  /* 0x0000000800087220 */ /* 0x060fe20000400000 */
[----:B0-----:R-:W-:Y:S02]  /*3e70*/  FMUL R29, R0, R9 ;  /* 0x00000009001d7220 */ /* 0x001fe40000400000 */
[----:B------:R-:W5:Y:S02]  /*3e80*/  LDL.128 R4, [R14+0x30] ;  /* 0x000030000e047983 */ /* 0x000f640000100c00 */
[C---:B------:R-:W-:Y:S02]  /*3e90*/  FFMA R29, R3.reuse, R18, R29 ;  /* 0x00000012031d7223 */ /* 0x040fe4000000001d */
[----:B------:R-:W2:Y:S01]  /*3ea0*/  LDG.E R18, desc[UR10][R12.64+0x34] ;  /* 0x0000340a0c127981 */ /* 0x000ea2000c1e1900 */
[----:B------:R-:W-:-:S03]  /*3eb0*/  FFMA R9, R3, R16, R8 ;  /* 0x0000001003097223 */ /* 0x000fc60000000008 */
[----:B------:R-:W2:Y:S04]  /*3ec0*/  LDG.E R16, desc[UR10][R12.64+0x38] ;  /* 0x0000380a0c107981 */ /* 0x000ea8000c1e1900 */
[----:B------:R-:W2:Y:S01]  /*3ed0*/  LDG.E R8, desc[UR10][R12.64+0x3c] ;  /* 0x00003c0a0c087981 */ /* 0x000ea2000c1e1900 */
[----:B------:R-:W-:-:S03]  /*3ee0*/  FMUL R10, R0, R10 ;  /* 0x0000000a000a7220 */ /* 0x000fc60000400000 */
[----:B------:R4:W-:Y:S04]  /*3ef0*/  STG.E desc[UR10][R12.64+0x14], R17 ;  /* 0x000014110c007986 */ /* 0x0009e8000c10190a */
[----:B------:R0:W-:Y:S04]  /*3f00*/  STG.E desc[UR10][R12.64+0x10], R19 ;  /* 0x000010130c007986 */ /* 0x0001e8000c10190a */
[----:B------:R1:W-:Y:S01]  /*3f10*/  STG.E desc[UR10][R12.64+0x18], R25 ;  /* 0x000018190c007986 */ /* 0x0003e2000c10190a */
[----:B------:R-:W-:-:S03]  /*3f20*/  IADD3 R15, PT, PT, R15, 0x10, RZ ;  /* 0x000000100f0f7810 */ /* 0x000fc60007ffe0ff */
[----:B------:R0:W-:Y:S04]  /*3f30*/  STG.E desc[UR10][R12.64+0x1c], R27 ;  /* 0x00001c1b0c007986 */ /* 0x0001e8000c10190a */
[----:B------:R0:W-:Y:S04]  /*3f40*/  STG.E desc[UR10][R12.64+0x20], R9 ;  /* 0x000020090c007986 */ /* 0x0001e8000c10190a */
[----:B------:R0:W-:Y:S01]  /*3f50*/  STG.E desc[UR10][R12.64+0x24], R29 ;  /* 0x0000241d0c007986 */ /* 0x0001e2000c10190a */
[----:B------:R-:W-:Y:S01]  /*3f60*/  ISETP.NE.AND P0, PT, R15, UR9, PT ;  /* 0x000000090f007c0c */ /* 0x000fe2000bf05270 */
[C---:B----4-:R-:W-:Y:S01]  /*3f70*/  FFMA R17, R3.reuse, R20, R10 ;  /* 0x0000001403117223 */ /* 0x050fe2000000000a */
[C---:B------:R-:W-:Y:S01]  /*3f80*/  FMUL R10, R0.reuse, R11 ;  /* 0x0000000b000a7220 */ /* 0x040fe20000400000 */
[C---:B-----5:R-:W-:Y:S01]  /*3f90*/  FMUL R4, R0.reuse, R4 ;  /* 0x0000000400047220 */ /* 0x060fe20000400000 */
[C---:B0-----:R-:W-:Y:S01]  /*3fa0*/  FMUL R19, R0.reuse, R5 ;  /* 0x0000000500137220 */ /* 0x041fe20000400000 */
[C---:B-1----:R-:W-:Y:S01]  /*3fb0*/  FMUL R25, R0.reuse, R6 ;  /* 0x0000000600197220 */ /* 0x042fe20000400000 */
[----:B------:R-:W-:Y:S01]  /*3fc0*/  FMUL R7, R0, R7 ;  /* 0x0000000700077220 */ /* 0x000fe20000400000 */
[C---:B---3--:R-:W-:Y:S01]  /*3fd0*/  FFMA R11, R3.reuse, R22, R10 ;  /* 0x00000016030b7223 */ /* 0x048fe2000000000a */
[C---:B--2---:R-:W-:Y:S01]  /*3fe0*/  FFMA R5, R3.reuse, R24, R4 ;  /* 0x0000001803057223 */ /* 0x044fe20000000004 */
[C---:B------:R-:W-:Y:S01]  /*3ff0*/  FFMA R19, R3.reuse, R18, R19 ;  /* 0x0000001203137223 */ /* 0x040fe20000000013 */
[C---:B------:R-:W-:Y:S01]  /*4000*/  FFMA R25, R3.reuse, R16, R25 ;  /* 0x0000001003197223 */ /* 0x040fe20000000019 */
[----:B------:R-:W-:Y:S01]  /*4010*/  FFMA R7, R3, R8, R7 ;  /* 0x0000000803077223 */ /* 0x000fe20000000007 */
[----:B------:R0:W-:Y:S04]  /*4020*/  STG.E desc[UR10][R12.64+0x28], R17 ;  /* 0x000028110c007986 */ /* 0x0001e8000c10190a */
[----:B------:R0:W-:Y:S04]  /*4030*/  STG.E desc[UR10][R12.64+0x2c], R11 ;  /* 0x00002c0b0c007986 */ /* 0x0001e8000c10190a */
[----:B------:R0:W-:Y:S04]  /*4040*/  STG.E desc[UR10][R12.64+0x30], R5 ;  /* 0x000030050c007986 */ /* 0x0001e8000c10190a */
[----:B------:R0:W-:Y:S04]  /*4050*/  STG.E desc[UR10][R12.64+0x34], R19 ;  /* 0x000034130c007986 */ /* 0x0001e8000c10190a */
[----:B------:R0:W-:Y:S04]  /*4060*/  STG.E desc[UR10][R12.64+0x38], R25 ;  /* 0x000038190c007986 */ /* 0x0001e8000c10190a */
[----:B------:R0:W-:Y:S01]  /*4070*/  STG.E desc[UR10][R12.64+0x3c], R7 ;  /* 0x00003c070c007986 */ /* 0x0001e2000c10190a */
[----:B------:R-:W-:Y:S05]  /*4080*/  @P0 BRA `(.L_x_55) ;  /* 0xfffffff800dc0947 */ /* 0x000fea000383ffff */
[----:B------:R-:W-:-:S07]  /*4090*/  MOV R15, UR9 ;  /* 0x00000009000f7c02 */ /* 0x000fce0008000f00 */
.L_x_54:
[----:B------:R-:W-:-:S09]  /*40a0*/  UISETP.NE.AND UP0, UPT, UR16, URZ, UPT ;  /* 0x000000ff1000728c */ /* 0x000fd2000bf05270 */
[----:B------:R-:W-:Y:S05]  /*40b0*/  BRA.U !UP0, `(.L_x_53) ;  /* 0x00000005085c7547 */ /* 0x000fea000b800000 */
[----:B------:R-:W-:Y:S02]  /*40c0*/  UIADD3 UR5, UPT, UPT, UR16, -0x1, URZ ;  /* 0xffffffff10057890 */ /* 0x000fe4000fffe0ff */
[----:B------:R-:W-:Y:S02]  /*40d0*/  UISETP.NE.AND UP1, UPT, UR17, URZ, UPT ;  /* 0x000000ff1100728c */ /* 0x000fe4000bf25270 */
[----:B------:R-:W-:-:S09]  /*40e0*/  UISETP.GE.U32.AND UP0, UPT, UR5, 0x7, UPT ;  /* 0x000000070500788c */ /* 0x000fd2000bf06070 */
[----:B------:R-:W-:Y:S05]  /*40f0*/  BRA.U !UP0, `(.L_x_56) ;  /* 0x0000000108947547 */ /* 0x000fea000b800000 */
[C---:B0-----:R-:W-:Y:S01]  /*4100*/  LEA R17, R15.reuse, UR19, 0x2 ;  /* 0x000000130f117c11 */ /* 0x041fe2000f8e10ff */
[----:B------:R-:W-:-:S04]  /*4110*/  IMAD.WIDE.U32 R12, R15, 0x4, R32 ;  /* 0x000000040f0c7825 */ /* 0x000fc800078e0020 */
[----:B------:R-:W2:Y:S04]  /*4120*/  LDL.128 R4, [R17] ;  /* 0x0000000011047983 */ /* 0x000ea80000100c00 */
[----:B------:R-:W3:Y:S04]  /*4130*/  LDG.E R18, desc[UR10][R12.64] ;  /* 0x0000000a0c127981 */ /* 0x000ee8000c1e1900 */
[----:B------:R-:W4:Y:S04]  /*4140*/  LDG.E R20, desc[UR10][R12.64+0x4] ;  /* 0x0000040a0c147981 */ /* 0x000f28000c1e1900 */
[----:B------:R-:W5:Y:S04]  /*4150*/  LDG.E R16, desc[UR10][R12.64+0x8] ;  /* 0x0000080a0c107981 */ /* 0x000f68000c1e1900 */
[----:B------:R-:W5:Y:S04]  /*4160*/  LDL.128 R8, [R17+0x10] ;  /* 0x0000100011087983 */ /* 0x000f680000100c00 */
[----:B------:R-:W5:Y:S04]  /*4170*/  LDG.E R14, desc[UR10][R12.64+0xc] ;  /* 0x00000c0a0c0e7981 */ /* 0x000f68000c1e1900 */
[----:B------:R-:W5:Y:S01]  /*4180*/  LDG.E R22, desc[UR10][R12.64+0x10] ;  /* 0x0000100a0c167981 */ /* 0x000f62000c1e1900 */
[C---:B--2---:R-:W-:Y:S01]  /*4190*/  FMUL R4, R0.reuse, R4 ;  /* 0x0000000400047220 */ /* 0x044fe20000400000 */
[----:B------:R-:W-:-:S03]  /*41a0*/  FMUL R19, R0, R5 ;  /* 0x0000000500137220 */ /* 0x000fc60000400000 */
[C---:B---3--:R-:W-:Y:S02]  /*41b0*/  FFMA R5, R3.reuse, R18, R4 ;  /* 0x0000001203057223 */ /* 0x048fe40000000004 */
[----:B------:R-:W2:Y:S01]  /*41c0*/  LDG.E R18, desc[UR10][R12.64+0x18] ;  /* 0x0000180a0c127981 */ /* 0x000ea2000c1e1900 */
[----:B----4-:R-:W-:-:S03]  /*41d0*/  FFMA R19, R3, R20, R19 ;  /* 0x0000001403137223 */ /* 0x010fc60000000013 */
[----:B------:R-:W3:Y:S04]  /*41e0*/  LDG.E R20, desc[UR10][R12.64+0x14] ;  /* 0x0000140a0c147981 */ /* 0x000ee8000c1e1900 */
[----:B------:R-:W4:Y:S01]  /*41f0*/  LDG.E R4, desc[UR10][R12.64+0x1c] ;  /* 0x00001c0a0c047981 */ /* 0x000f22000c1e1900 */
[C---:B------:R-:W-:Y:S01]  /*4200*/  FMUL R6, R0.reuse, R6 ;  /* 0x0000000600067220 */ /* 0x040fe20000400000 */
[C---:B-----5:R-:W-:Y:S01]  /*4210*/  FMUL R8, R0.reuse, R8 ;  /* 0x0000000800087220 */ /* 0x060fe20000400000 */
[C---:B------:R-:W-:Y:S01]  /*4220*/  FMUL R17, R0.reuse, R9 ;  /* 0x0000000900117220 */ /* 0x040fe20000400000 */
[C---:B------:R-:W-:Y:S01]  /*4230*/  FMUL R27, R0.reuse, R10 ;  /* 0x0000000a001b7220 */ /* 0x040fe20000400000 */
[----:B------:R-:W-:Y:S01]  /*4240*/  FFMA R25, R3, R16, R6 ;  /* 0x0000001003197223 */ /* 0x000fe20000000006 */
[C---:B------:R-:W-:Y:S01]  /*4250*/  FMUL R6, R0.reuse, R7 ;  /* 0x0000000700067220 */ /* 0x040fe20000400000 */
[----:B------:R-:W-:-:S03]  /*4260*/  FMUL R11, R0, R11 ;  /* 0x0000000b000b7220 */ /* 0x000fc60000400000 */
[C---:B------:R-:W-:Y:S01]  /*4270*/  FFMA R7, R3.reuse, R14, R6 ;  /* 0x0000000e03077223 */ /* 0x040fe20000000006 */
[----:B------:R-:W-:Y:S01]  /*4280*/  FFMA R9, R3, R22, R8 ;  /* 0x0000001603097223 */ /* 0x000fe20000000008 */
[----:B------:R1:W-:Y:S04]  /*4290*/  STG.E desc[UR10][R12.64], R5 ;  /* 0x000000050c007986 */ /* 0x0003e8000c10190a */
[----:B------:R1:W-:Y:S04]  /*42a0*/  STG.E desc[UR10][R12.64+0x4], R19 ;  /* 0x000004130c007986 */ /* 0x0003e8000c10190a */
[----:B------:R1:W-:Y:S04]  /*42b0*/  STG.E desc[UR10][R12.64+0x8], R25 ;  /* 0x000008190c007986 */ /* 0x0003e8000c10190a */
[----:B------:R1:W-:Y:S04]  /*42c0*/  STG.E desc[UR10][R12.64+0xc], R7 ;  /* 0x00000c070c007986 */ /* 0x0003e8000c10190a */
[----:B------:R1:W-:Y:S01]  /*42d0*/  STG.E desc[UR10][R12.64+0x10], R9 ;  /* 0x000010090c007986 */ /* 0x0003e2000c10190a */
[----:B------:R-:W-:-:S02]  /*42e0*/  VIADD R15, R15, 0x8 ;  /* 0x000000080f0f7836 */ /* 0x000fc40000000000 */
[C---:B--2---:R-:W-:Y:S01]  /*42f0*/  FFMA R27, R3.reuse, R18, R27 ;  /* 0x00000012031b7223 */ /* 0x044fe2000000001b */
[C---:B---3--:R-:W-:Y:S01]  /*4300*/  FFMA R17, R3.reuse, R20, R17 ;  /* 0x0000001403117223 */ /* 0x048fe20000000011 */
[----:B----4-:R-:W-:-:S04]  /*4310*/  FFMA R11, R3, R4, R11 ;  /* 0x00000004030b7223 */ /* 0x010fc8000000000b */
[----:B------:R1:W-:Y:S04]  /*4320*/  STG.E desc[UR10][R12.64+0x14], R17 ;  /* 0x000014110c007986 */ /* 0x0003e8000c10190a */
[----:B------:R1:W-:Y:S04]  /*4330*/  STG.E desc[UR10][R12.64+0x18], R27 ;  /* 0x0000181b0c007986 */ /* 0x0003e8000c10190a */
[----:B------:R1:W-:Y:S02]  /*4340*/  STG.E desc[UR10][R12.64+0x1c], R11 ;  /* 0x00001c0b0c007986 */ /* 0x0003e4000c10190a */
.L_x_56:
[----:B------:R-:W-:Y:S05]  /*4350*/  BRA.U !UP1, `(.L_x_53) ;  /* 0x0000000109b47547 */ /* 0x000fea000b800000 */
[----:B------:R-:W-:Y:S02]  /*4360*/  UIADD3 UR5, UPT, UPT, UR17, -0x1, URZ ;  /* 0xffffffff11057890 */ /* 0x000fe4000fffe0ff */
[----:B------:R-:W-:Y:S02]  /*4370*/  UISETP.NE.AND UP1, UPT, UR18, URZ, UPT ;  /* 0x000000ff1200728c */ /* 0x000fe4000bf25270 */
[----:B------:R-:W-:-:S09]  /*4380*/  UISETP.GE.U32.AND UP0, UPT, UR5, 0x3, UPT ;  /* 0x000000030500788c */ /* 0x000fd2000bf06070 */
[----:B------:R-:W-:Y:S05]  /*4390*/  BRA.U !UP0, `(.L_x_57) ;  /* 0x0000000108507547 */ /* 0x000fea000b800000 */
[C---:B------:R-:W-:Y:S01]  /*43a0*/  LEA R4, R15.reuse, UR19, 0x2 ;  /* 0x000000130f047c11 */ /* 0x040fe2000f8e10ff */
[----:B-1----:R-:W-:-:S05]  /*43b0*/  IMAD.WIDE.U32 R8, R15, 0x4, R32 ;  /* 0x000000040f087825 */ /* 0x002fca00078e0020 */
[----:B0-----:R-:W2:Y:S04]  /*43c0*/  LDL.128 R4, [R4] ;  /* 0x0000000004047983 */ /* 0x001ea80000100c00 */
[----:B------:R-:W3:Y:S04]  /*43d0*/  LDG.E R12, desc[UR10][R8.64+0x4] ;  /* 0x0000040a080c7981 */ /* 0x000ee8000c1e1900 */
[----:B------:R-:W4:Y:S04]  /*43e0*/  LDG.E R14, desc[UR10][R8.64+0x8] ;  /* 0x0000080a080e7981 */ /* 0x000f28000c1e1900 */
[----:B------:R-:W5:Y:S04]  /*43f0*/  LDG.E R10, desc[UR10][R8.64] ;  /* 0x0000000a080a7981 */ /* 0x000f68000c1e1900 */
[----:B------:R-:W5:Y:S01]  /*4400*/  LDG.E R16, desc[UR10][R8.64+0xc] ;  /* 0x00000c0a08107981 */ /* 0x000f62000c1e1900 */
[----:B------:R-:W-:Y:S01]  /*4410*/  IADD3 R15, PT, PT, R15, 0x4, RZ ;  /* 0x000000040f0f7810 */ /* 0x000fe20007ffe0ff */
[C---:B--2---:R-:W-:Y:S01]  /*4420*/  FMUL R11, R0.reuse, R5 ;  /* 0x00000005000b7220 */ /* 0x044fe20000400000 */
[C---:B------:R-:W-:Y:S01]  /*4430*/  FMUL R13, R0.reuse, R6 ;  /* 0x00000006000d7220 */ /* 0x040fe20000400000 */
[C---:B------:R-:W-:Y:S01]  /*4440*/  FMUL R18, R0.reuse, R4 ;  /* 0x0000000400127220 */ /* 0x040fe20000400000 */
[----:B------:R-:W-:Y:S01]  /*4450*/  FMUL R17, R0, R7 ;  /* 0x0000000700117220 */ /* 0x000fe20000400000 */
[C---:B---3--:R-:W-:Y:S01]  /*4460*/  FFMA R7, R3.reuse, R12, R11 ;  /* 0x0000000c03077223 */ /* 0x048fe2000000000b */
[C---:B----4-:R-:W-:Y:S01]  /*4470*/  FFMA R11, R3.reuse, R14, R13 ;  /* 0x0000000e030b7223 */ /* 0x050fe2000000000d */
[C---:B-----5:R-:W-:Y:S01]  /*4480*/  FFMA R5, R3.reuse, R10, R18 ;  /* 0x0000000a03057223 */ /* 0x060fe20000000012 */
[----:B------:R-:W-:-:S04]  /*4490*/  FFMA R13, R3, R16, R17 ;  /* 0x00000010030d7223 */ /* 0x000fc80000000011 */
[----:B------:R2:W-:Y:S04]  /*44a0*/  STG.E desc[UR10][R8.64], R5 ;  /* 0x0000000508007986 */ /* 0x0005e8000c10190a */
[----:B------:R2:W-:Y:S04]  /*44b0*/  STG.E desc[UR10][R8.64+0x4], R7 ;  /* 0x0000040708007986 */ /* 0x0005e8000c10190a */
[----:B------:R2:W-:Y:S04]  /*44c0*/  STG.E desc[UR10][R8.64+0x8], R11 ;  /* 0x0000080b08007986 */ /* 0x0005e8000c10190a */
[----:B------:R2:W-:Y:S02]  /*44d0*/  STG.E desc[UR10][R8.64+0xc], R13 ;  /* 0x00000c0d08007986 */ /* 0x0005e4000c10190a */
.L_x_57:
[----:B------:R-:W-:Y:S05]  /*44e0*/  BRA.U !UP1, `(.L_x_53) ;  /* 0x0000000109507547 */ /* 0x000fea000b800000 */
[C---:B012---:R-:W-:Y:S01]  /*44f0*/  LEA R7, R15.reuse, UR19, 0x2 ;  /* 0x000000130f077c11 */ /* 0x047fe2000f8e10ff */
[----:B------:R-:W-:-:S04]  /*4500*/  IMAD.WIDE.U32 R4, R15, 0x4, R32 ;  /* 0x000000040f047825 */ /* 0x000fc800078e0020 */
[----:B------:R-:W2:Y:S04]  /*4510*/  LDL.64 R8, [R7] ;  /* 0x0000000007087983 */ /* 0x000ea80000100a00 */
[----:B------:R-:W3:Y:S01]  /*4520*/  LDG.E R6, desc[UR10][R4.64] ;  /* 0x0000000a04067981 */ /* 0x000ee2000c1e1900 */
[----:B------:R-:W-:Y:S01]  /*4530*/  UISETP.NE.AND UP0, UPT, UR18, 0x1, UPT ;  /* 0x000000011200788c */ /* 0x000fe2000bf05270 */
[----:B--2---:R-:W-:-:S04]  /*4540*/  FMUL R8, R0, R8 ;  /* 0x0000000800087220 */ /* 0x004fc80000400000 */
[----:B---3--:R-:W-:-:S05]  /*4550*/  FFMA R11, R3, R6, R8 ;  /* 0x00000006030b7223 */ /* 0x008fca0000000008 */
[----:B------:R3:W-:Y:S01]  /*4560*/  STG.E desc[UR10][R4.64], R11 ;  /* 0x0000000b04007986 */ /* 0x0007e2000c10190a */
[----:B------:R-:W-:Y:S05]  /*4570*/  BRA.U !UP0, `(.L_x_53) ;  /* 0x00000001082c7547 */ /* 0x000fea000b800000 */
[----:B------:R-:W2:Y:S01]  /*4580*/  LDG.E R6, desc[UR10][R4.64+0x4] ;  /* 0x0000040a04067981 */ /* 0x000ea2000c1e1900 */
[----:B------:R-:W-:Y:S01]  /*4590*/  FMUL R8, R0, R9 ;  /* 0x0000000900087220 */ /* 0x000fe20000400000 */
[----:B------:R-:W-:-:S03]  /*45a0*/  UISETP.NE.AND UP0, UPT, UR18, 0x2, UPT ;  /* 0x000000021200788c */ /* 0x000fc6000bf05270 */
[----:B--2---:R-:W-:-:S05]  /*45b0*/  FFMA R9, R3, R6, R8 ;  /* 0x0000000603097223 */ /* 0x004fca0000000008 */
[----:B------:R4:W-:Y:S01]  /*45c0*/  STG.E desc[UR10][R4.64+0x4], R9 ;  /* 0x0000040904007986 */ /* 0x0009e2000c10190a */
[----:B------:R-:W-:Y:S05]  /*45d0*/  BRA.U !UP0, `(.L_x_53) ;  /* 0x0000000108147547 */ /* 0x000fea000b800000 */
[----:B------:R-:W2:Y:S04]  /*45e0*/  LDL R7, [R7+0x8] ;  /* 0x0000080007077983 */ /* 0x000ea80000100800 */
[----:B------:R-:W5:Y:S01]  /*45f0*/  LDG.E R6, desc[UR10][R4.64+0x8] ;  /* 0x0000080a04067981 */ /* 0x000f62000c1e1900 */
[----:B--2---:R-:W-:-:S04]  /*4600*/  FMUL R0, R0, R7 ;  /* 0x0000000700007220 */ /* 0x004fc80000400000 */
[----:B-----5:R-:W-:-:S05]  /*4610*/  FFMA R3, R3, R6, R0 ;  /* 0x0000000603037223 */ /* 0x020fca0000000000 */
[----:B------:R0:W-:Y:S02]  /*4620*/  STG.E desc[UR10][R4.64+0x8], R3 ;  /* 0x0000080304007986 */ /* 0x0001e4000c10190a */
.L_x_53:
[----:B------:R-:W-:Y:S01]  /*4630*/  BAR.SYNC.DEFER_BLOCKING 0x0 ;  /* 0x0000000000007b1d */ /* 0x000fe20000010000 */
[----:B0-----:R-:W-:Y:S01]  /*4640*/  MOV R3, R2 ;  /* 0x0000000200037202 */ /* 0x001fe20000000f00 */
[----:B------:R-:W-:-:S07]  /*4650*/  IMAD.MOV.U32 R20, RZ, RZ, R23 ;  /* 0x000000ffff147224 */ /* 0x000fce00078e0017 */
.L_x_19:
[----:B------:R-:W0:Y:S01]  /*4660*/  LDCU UR5, c[0x0][0x3a0] ;  /* 0x00007400ff0577ac */ /* 0x000e220008000800 */
[----:B------:R-:W-:Y:S02]  /*4670*/  UIADD3 UR4, UPT, UPT, UR4, 0x20, URZ ;  /* 0x0000002004047890 */ /* 0x000fe4000fffe0ff */
[----:B------:R-:W-:Y:S02]  /*4680*/  UIADD3 UR13, UPT, UPT, UR13, -0x20, URZ ;  /* 0xffffffe00d0d7890 */ /* 0x000fe4000fffe0ff */
[----:B0-----:R-:W-:-:S09]  /*4690*/  UISETP.GE.AND UP0, UPT, UR4, UR5, UPT ;  /* 0x000000050400728c */ /* 0x001fd2000bf06270 */
[----:B------:R-:W-:Y:S05]  /*46a0*/  BRA.U !UP0, `(.L_x_58) ;  /* 0xffffffbd08e47547 */ /* 0x000fea000b83ffff */
[----:B------:R-:W-:Y:S05]  /*46b0*/  EXIT ;  /* 0x000000000000794d */ /* 0x000fea0003800000 */
        .weak           $__internal_0_$__cuda_sm20_rcp_rn_f32_slowpath
        .type           $__internal_0_$__cuda_sm20_rcp_rn_f32_slowpath,@function
        .size           $__internal_0_$__cuda_sm20_rcp_rn_f32_slowpath,($__internal_1_$__cuda_sm3x_div_rn_noftz_f32_slowpath - $__internal_0_$__cuda_sm20_rcp_rn_f32_slowpath)
$__internal_0_$__cuda_sm20_rcp_rn_f32_slowpath:
[----:B------:R-:W-:Y:S01]  /*46c0*/  SHF.L.U32 R0, R23, 0x1, RZ ;  /* 0x0000000117007819 */ /* 0x000fe200000006ff */
[----:B------:R-:W-:Y:S03]  /*46d0*/  BSSY.RECONVERGENT B1, `(.L_x_59) ;  /* 0x0000030000017945 */ /* 0x000fe60003800200 */
[----:B------:R-:W-:-:S04]  /*46e0*/  SHF.R.U32.HI R9, RZ, 0x18, R0 ;  /* 0x00000018ff097819 */ /* 0x000fc80000011600 */
[----:B------:R-:W-:-:S13]  /*46f0*/  ISETP.NE.U32.AND P0, PT, R9, RZ, PT ;  /* 0x000000ff0900720c */ /* 0x000fda0003f05070 */
[----:B------:R-:W-:Y:S05]  /*4700*/  @P0 BRA `(.L_x_60) ;  /* 0x0000000000280947 */ /* 0x000fea0003800000 */
[----:B------:R-:W-:-:S04]  /*4710*/  SHF.L.U32 R0, R23, 0x1, RZ ;  /* 0x0000000117007819 */ /* 0x000fc800000006ff */
[----:B------:R-:W-:-:S13]  /*4720*/  ISETP.NE.AND P0, PT, R0, RZ, PT ;  /* 0x000000ff0000720c */ /* 0x000fda0003f05270 */
[----:B------:R-:W-:Y:S01]  /*4730*/  @P0 FFMA R6, R23, 1.84467440737095516160e+19, RZ ;  /* 0x5f80000017060823 */ /* 0x000fe200000000ff */
[----:B------:R-:W-:Y:S08]  /*4740*/  @!P0 MUFU.RCP R5, R23 ;  /* 0x0000001700058308 */ /* 0x000ff00000001000 */
[----:B------:R-:W0:Y:S02]  /*4750*/  @P0 MUFU.RCP R7, R6 ;  /* 0x0000000600070308 */ /* 0x000e240000001000 */
[----:B0-----:R-:W-:-:S04]  /*4760*/  @P0 FFMA R0, R6, R7, -1 ;  /* 0xbf80000006000423 */ /* 0x001fc80000000007 */
[----:B------:R-:W-:-:S04]  /*4770*/  @P0 FADD.FTZ R0, -R0, -RZ ;  /* 0x800000ff00000221 */ /* 0x000fc80000010100 */
[----:B------:R-:W-:-:S04]  /*4780*/  @P0 FFMA R0, R7, R0, R7 ;  /* 0x0000000007000223 */ /* 0x000fc80000000007 */
[----:B------:R-:W-:Y:S01]  /*4790*/  @P0 FFMA R5, R0, 1.84467440737095516160e+19, RZ ;  /* 0x5f80000000050823 */ /* 0x000fe200000000ff */
[----:B------:R-:W-:Y:S06]  /*47a0*/  BRA `(.L_x_61) ;  /* 0x0000000000887947 */ /* 0x000fec0003800000 */
.L_x_60:
[----:B------:R-:W-:-:S05]  /*47b0*/  VIADD R11, R9, 0xffffff03 ;  /* 0xffffff03090b7836 */ /* 0x000fca0000000000 */
[----:B------:R-:W-:-:S13]  /*47c0*/  ISETP.GT.U32.AND P0, PT, R11, 0x1, PT ;  /* 0x000000010b00780c */ /* 0x000fda0003f04070 */
[----:B------:R-:W-:Y:S05]  /*47d0*/  @P0 BRA `(.L_x_62) ;  /* 0x0000000000780947 */ /* 0x000fea0003800000 */
[----:B------:R-:W-:Y:S01]  /*47e0*/  LOP3.LUT R0, R23, 0x7fffff, RZ, 0xc0, !PT ;  /* 0x007fffff17007812 */ /* 0x000fe200078ec0ff */
[----:B------:R-:W-:-:S03]  /*47f0*/  HFMA2 R8, -RZ, RZ, 0, 1.78813934326171875e-07 ;  /* 0x00000003ff087431 */ /* 0x000fc600000001ff */
[----:B------:R-:W-:-:S04]  /*4800*/  LOP3.LUT R0, R0, 0x3f800000, RZ, 0xfc, !PT ;  /* 0x3f80000000007812 */ /* 0x000fc800078efcff */
[----:B------:R-:W0:Y:S01]  /*4810*/  MUFU.RCP R5, R0 ;  /* 0x0000000000057308 */ /* 0x000e220000001000 */
[----:B------:R-:W-:Y:S01]  /*4820*/  SHF.L.U32 R8, R8, R11, RZ ;  /* 0x0000000b08087219 */ /* 0x000fe200000006ff */
[----:B0-----:R-:W-:-:S04]  /*4830*/  FFMA R6, R0, R5, -1 ;  /* 0xbf80000000067423 */ /* 0x001fc80000000005 */
[----:B------:R-:W-:-:S04]  /*4840*/  FADD.FTZ R6, -R6, -RZ ;  /* 0x800000ff06067221 */ /* 0x000fc80000010100 */
[CCC-:B------:R-:W-:Y:S01]  /*4850*/  FFMA.RM R7, R5.reuse, R6.reuse, R5.reuse ;  /* 0x0000000605077223 */ /* 0x1c0fe20000004005 */
[----:B------:R-:W-:-:S04]  /*4860*/  FFMA.RP R6, R5, R6, R5 ;  /* 0x0000000605067223 */ /* 0x000fc80000008005 */
[C---:B------:R-:W-:Y:S02]  /*4870*/  LOP3.LUT R5, R7.reuse, 0x7fffff, RZ, 0xc0, !PT ;  /* 0x007fffff07057812 */ /* 0x040fe400078ec0ff */
[----:B------:R-:W-:Y:S02]  /*4880*/  FSETP.NEU.FTZ.AND P0, PT, R7, R6, PT ;  /* 0x000000060700720b */ /* 0x000fe40003f1d000 */
[----:B------:R-:W-:Y:S02]  /*4890*/  LOP3.LUT R5, R5, 0x800000, RZ, 0xfc, !PT ;  /* 0x0080000005057812 */ /* 0x000fe400078efcff */
[----:B------:R-:W-:Y:S02]  /*48a0*/  SEL R6, RZ, 0xffffffff, !P0 ;  /* 0xffffffffff067807 */ /* 0x000fe40004000000 */
[----:B------:R-:W-:Y:S02]  /*48b0*/  LOP3.LUT R8, R8, R5, RZ, 0xc0, !PT ;  /* 0x0000000508087212 */ /* 0x000fe400078ec0ff */
[----:B------:R-:W-:-:S02]  /*48c0*/  IADD3 R6, PT, PT, -R6, RZ, RZ ;  /* 0x000000ff06067210 */ /* 0x000fc40007ffe1ff */
[-C--:B------:R-:W-:Y:S02]  /*48d0*/  SHF.R.U32.HI R8, RZ, R11.reuse, R8 ;  /* 0x0000000bff087219 */ /* 0x080fe40000011608 */
[----:B------:R-:W-:Y:S02]  /*48e0*/  LOP3.LUT P2, RZ, R6, R11, R5, 0xf8, !PT ;  /* 0x0000000b06ff7212 */ /* 0x000fe4000784f805 */
[C---:B------:R-:W-:Y:S02]  /*48f0*/  LOP3.LUT P0, RZ, R8.reuse, 0x1, RZ, 0xc0, !PT ;  /* 0x0000000108ff7812 */ /* 0x040fe4000780c0ff */
[----:B------:R-:W-:-:S04]  /*4900*/  LOP3.LUT P4, RZ, R8, 0x2, RZ, 0xc0, !PT ;  /* 0x0000000208ff7812 */ /* 0x000fc8000788c0ff */
[----:B------:R-:W-:Y:S02]  /*4910*/  PLOP3.LUT P0, PT, P0, P2, P4, 0xe0, 0x0 ;  /* 0x000000000000781c */ /* 0x000fe40000705c40 */
[----:B------:R-:W-:Y:S02]  /*4920*/  LOP3.LUT P2, RZ, R23, 0x7fffff, RZ, 0xc0, !PT ;  /* 0x007fffff17ff7812 */ /* 0x000fe4000784c0ff */
[----:B------:R-:W-:-:S05]  /*4930*/  SEL R0, RZ, 0x1, !P0 ;  /* 0x00000001ff007807 */ /* 0x000fca0004000000 */
[----:B------:R-:W-:-:S05]  /*4940*/  IMAD.MOV R0, RZ, RZ, -R0 ;  /* 0x000000ffff007224 */ /* 0x000fca00078e0a00 */
[----:B------:R-:W-:Y:S02]  /*4950*/  ISETP.GE.AND P0, PT, R0, RZ, PT ;  /* 0x000000ff0000720c */ /* 0x000fe40003f06270 */
[----:B------:R-:W-:-:S04]  /*4960*/  IADD3 R0, PT, PT, R9, -0xfc, RZ ;  /* 0xffffff0409007810 */ /* 0x000fc80007ffe0ff */
[----:B------:R-:W-:-:S07]  /*4970*/  SHF.R.U32.HI R0, RZ, R0, R5 ;  /* 0x00000000ff007219 */ /* 0x000fce0000011605 */
[----:B------:R-:W-:-:S05]  /*4980*/  @!P0 IADD3 R0, PT, PT, R0, 0x1, RZ ;  /* 0x0000000100008810 */ /* 0x000fca0007ffe0ff */
[----:B------:R-:W-:-:S05]  /*4990*/  @!P2 IMAD.SHL.U32 R0, R0, 0x2, RZ ;  /* 0x000000020000a824 */ /* 0x000fca00078e00ff */
[----:B------:R-:W-:Y:S01]  /*49a0*/  LOP3.LUT R5, R0, 0x80000000, R23, 0xf8, !PT ;  /* 0x8000000000057812 */ /* 0x000fe200078ef817 */
[----:B------:R-:W-:Y:S06]  /*49b0*/  BRA `(.L_x_61) ;  /* 0x0000000000047947 */ /* 0x000fec0003800000 */
.L_x_62:
[----:B------:R0:W1:Y:S02]  /*49c0*/  MUFU.RCP R5, R23 ;  /* 0x0000001700057308 */ /* 0x0000640000001000 */
.L_x_61:
[----:B------:R-:W-:Y:S05]  /*49d0*/  BSYNC.RECONVERGENT B1 ;  /* 0x0000000000017941 */ /* 0x000fea0003800200 */
.L_x_59:
[----:B-1----:R-:W-:Y:S01]  /*49e0*/  MOV R0, R5 ;  /* 0x0000000500007202 */ /* 0x002fe20000000f00 */
[----:B------:R-:W-:-:S04]  /*49f0*/  HFMA2 R5, -RZ, RZ, 0, 0 ;  /* 0x00000000ff057431 */ /* 0x000fc800000001ff */
[----:B0-----:R-:W-:Y:S05]  /*4a00*/  RET.REL.NODEC R4 `(_Z25flash_attn_forward_kernelPKfS0_S0_Pfii) ;  /* 0xffffffb4047c7950 */ /* 0x001fea0003c3ffff */
        .weak           $__internal_1_$__cuda_sm3x_div_rn_noftz_f32_slowpath
        .type           $__internal_1_$__cuda_sm3x_div_rn_noftz_f32_slowpath,@function
        .size           $__internal_1_$__cuda_sm3x_div_rn_noftz_f32_slowpath,(.L_x_76 - $__internal_1_$__cuda_sm3x_div_rn_noftz_f32_slowpath)
$__internal_1_$__cuda_sm3x_div_rn_noftz_f32_slowpath:
[--C-:B------:R-:W-:Y:S01]  /*4a10*/  SHF.R.U32.HI R5, RZ, 0x17, R23.reuse ;  /* 0x00000017ff057819 */ /* 0x100fe20000011617 */
[----:B------:R-:W-:Y:S01]  /*4a20*/  BSSY.RECONVERGENT B1, `(.L_x_63) ;  /* 0x0000064000017945 */ /* 0x000fe20003800200 */
[----:B------:R-:W-:Y:S01]  /*4a30*/  SHF.R.U32.HI R3, RZ, 0x17, R0 ;  /* 0x00000017ff037819 */ /* 0x000fe20000011600 */
[----:B------:R-:W-:Y:S01]  /*4a40*/  IMAD.MOV.U32 R7, RZ, RZ, R23 ;  /* 0x000000ffff077224 */ /* 0x000fe200078e0017 */
[----:B------:R-:W-:Y:S02]  /*4a50*/  LOP3.LUT R5, R5, 0xff, RZ, 0xc0, !PT ;  /* 0x000000ff05057812 */ /* 0x000fe400078ec0ff */
[----:B------:R-:W-:Y:S02]  /*4a60*/  LOP3.LUT R10, R3, 0xff, RZ, 0xc0, !PT ;  /* 0x000000ff030a7812 */ /* 0x000fe400078ec0ff */
[----:B------:R-:W-:Y:S01]  /*4a70*/  MOV R6, R0 ;  /* 0x0000000000067202 */ /* 0x000fe20000000f00 */
[----:B------:R-:W-:Y:S01]  /*4a80*/  VIADD R9, R5, 0xffffffff ;  /* 0xffffffff05097836 */ /* 0x000fe20000000000 */
[----:B------:R-:W-:-:S04]  /*4a90*/  IADD3 R8, PT, PT, R10, -0x1, RZ ;  /* 0xffffffff0a087810 */ /* 0x000fc80007ffe0ff */
[----:B------:R-:W-:-:S04]  /*4aa0*/  ISETP.GT.U32.AND P0, PT, R9, 0xfd, PT ;  /* 0x000000fd0900780c */ /* 0x000fc80003f04070 */
[----:B------:R-:W-:-:S13]  /*4ab0*/  ISETP.GT.U32.OR P0, PT, R8, 0xfd, P0 ;  /* 0x000000fd0800780c */ /* 0x000fda0000704470 */
[----:B------:R-:W-:Y:S01]  /*4ac0*/  @!P0 MOV R3, RZ ;  /* 0x000000ff00038202 */ /* 0x000fe20000000f00 */
[----:B------:R-:W-:Y:S06]  /*4ad0*/  @!P0 BRA `(.L_x_64) ;  /* 0x00000000005c8947 */ /* 0x000fec0003800000 */
[----:B------:R-:W-:Y:S02]  /*4ae0*/  FSETP.GTU.FTZ.AND P2, PT, |R23|, +INF , PT ;  /* 0x7f8000001700780b */ /* 0x000fe40003f5c200 */
[----:B------:R-:W-:-:S04]  /*4af0*/  FSETP.GTU.FTZ.AND P0, PT, |R0|, +INF , PT ;  /* 0x7f8000000000780b */ /* 0x000fc80003f1c200 */
[----:B------:R-:W-:-:S13]  /*4b00*/  PLOP3.LUT P0, PT, P0, P2, PT, 0xf8, 0x8f ;  /* 0x00000000008f781c */ /* 0x000fda0000705f70 */
[----:B------:R-:W-:Y:S05]  /*4b10*/  @P0 BRA `(.L_x_65) ;  /* 0x00000004004c0947 */ /* 0x000fea0003800000 */
[----:B------:R-:W-:-:S13]  /*4b20*/  LOP3.LUT P0, RZ, R7, 0x7fffffff, R6, 0xc8, !PT ;  /* 0x7fffffff07ff7812 */ /* 0x000fda000780c806 */
[----:B------:R-:W-:Y:S05]  /*4b30*/  @!P0 BRA `(.L_x_66) ;  /* 0x00000004003c8947 */ /* 0x000fea0003800000 */
[C---:B------:R-:W-:Y:S02]  /*4b40*/  FSETP.NEU.FTZ.AND P5, PT, |R0|.reuse, +INF , PT ;  /* 0x7f8000000000780b */ /* 0x040fe40003fbd200 */
[----:B------:R-:W-:Y:S02]  /*4b50*/  FSETP.NEU.FTZ.AND P2, PT, |R23|, +INF , PT ;  /* 0x7f8000001700780b */ /* 0x000fe40003f5d200 */
[----:B------:R-:W-:-:S11]  /*4b60*/  FSETP.NEU.FTZ.AND P0, PT, |R0|, +INF , PT ;  /* 0x7f8000000000780b */ /* 0x000fd60003f1d200 */
[----:B------:R-:W-:Y:S05]  /*4b70*/  @!P2 BRA !P5, `(.L_x_66) ;  /* 0x00000004002ca947 */ /* 0x000fea0006800000 */
[----:B------:R-:W-:-:S04]  /*4b80*/  LOP3.LUT P5, RZ, R6, 0x7fffffff, RZ, 0xc0, !PT ;  /* 0x7fffffff06ff7812 */ /* 0x000fc800078ac0ff */
[----:B------:R-:W-:-:S13]  /*4b90*/  PLOP3.LUT P2, PT, P2, P5, PT, 0x2f, 0xf2 ;  /* 0x0000000000f2781c */ /* 0x000fda000174a577 */
[----:B------:R-:W-:Y:S05]  /*4ba0*/  @P2 BRA `(.L_x_67) ;  /* 0x0000000400182947 */ /* 0x000fea0003800000 */
[----:B------:R-:W-:-:S04]  /*4bb0*/  LOP3.LUT P2, RZ, R7, 0x7fffffff, RZ, 0xc0, !PT ;  /* 0x7fffffff07ff7812 */ /* 0x000fc8000784c0ff */
[----:B------:R-:W-:-:S13]  /*4bc0*/  PLOP3.LUT P0, PT, P0, P2, PT, 0x2f, 0xf2 ;  /* 0x0000000000f2781c */ /* 0x000fda0000704577 */
[----:B------:R-:W-:Y:S05]  /*4bd0*/  @P0 BRA `(.L_x_68) ;  /* 0x0000000400000947 */ /* 0x000fea0003800000 */
[----:B------:R-:W-:Y:S02]  /*4be0*/  ISETP.GE.AND P0, PT, R8, RZ, PT ;  /* 0x000000ff0800720c */ /* 0x000fe40003f06270 */
[----:B------:R-:W-:-:S11]  /*4bf0*/  ISETP.GE.AND P2, PT, R9, RZ, PT ;  /* 0x000000ff0900720c */ /* 0x000fd60003f46270 */
[----:B------:R-:W-:Y:S01]  /*4c00*/  @P0 MOV R3, RZ ;  /* 0x000000ff00030202 */ /* 0x000fe20000000f00 */
[----:B------:R-:W-:Y:S02]  /*4c10*/  @!P0 IMAD.MOV.U32 R3, RZ, RZ, -0x40 ;  /* 0xffffffc0ff038424 */ /* 0x000fe400078e00ff */
[----:B------:R-:W-:Y:S01]  /*4c20*/  @!P0 FFMA R6, R0, 1.84467440737095516160e+19, RZ ;  /* 0x5f80000000068823 */ /* 0x000fe200000000ff */
[----:B------:R-:W-:Y:S02]  /*4c30*/  @!P2 FFMA R7, R23, 1.84467440737095516160e+19, RZ ;  /* 0x5f8000001707a823 */ /* 0x000fe400000000ff */
[----:B------:R-:W-:-:S07]  /*4c40*/  @!P2 IADD3 R3, PT, PT, R3, 0x40, RZ ;  /* 0x000000400303a810 */ /* 0x000fce0007ffe0ff */
.L_x_64:
[----:B------:R-:W-:Y:S01]  /*4c50*/  LEA R0, R5, 0xc0800000, 0x17 ;  /* 0xc080000005007811 */ /* 0x000fe200078eb8ff */
[----:B------:R-:W-:Y:S03]  /*4c60*/  BSSY.RECONVERGENT B2, `(.L_x_69) ;  /* 0x0000036000027945 */ /* 0x000fe60003800200 */
[----:B------:R-:W-:Y:S01]  /*4c70*/  IADD3 R8, PT, PT, -R0, R7, RZ ;  /* 0x0000000700087210 */ /* 0x000fe20007ffe1ff */
[----:B------:R-:W-:-:S03]  /*4c80*/  VIADD R7, R10, 0xffffff81 ;  /* 0xffffff810a077836 */ /* 0x000fc60000000000 */
[----:B------:R-:W0:Y:S01]  /*4c90*/  MUFU.RCP R9, R8 ;  /* 0x0000000800097308 */ /* 0x000e220000001000 */
[----:B------:R-:W-:Y:S01]  /*4ca0*/  FADD.FTZ R11, -R8, -RZ ;  /* 0x800000ff080b7221 */ /* 0x000fe20000010100 */
[----:B------:R-:W-:-:S03]  /*4cb0*/  IMAD R0, R7, -0x800000, R6 ;  /* 0xff80000007007824 */ /* 0x000fc600078e0206 */
[----:B0-----:R-:W-:-:S04]  /*4cc0*/  FFMA R10, R9, R11, 1 ;  /* 0x3f800000090a7423 */ /* 0x001fc8000000000b */
[----:B------:R-:W-:-:S04]  /*4cd0*/  FFMA R13, R9, R10, R9 ;  /* 0x0000000a090d7223 */ /* 0x000fc80000000009 */
[----:B------:R-:W-:-:S04]  /*4ce0*/  FFMA R6, R0, R13, RZ ;  /* 0x0000000d00067223 */ /* 0x000fc800000000ff */
[----:B------:R-:W-:-:S04]  /*4cf0*/  FFMA R9, R11, R6, R0 ;  /* 0x000000060b097223 */ /* 0x000fc80000000000 */
[----:B------:R-:W-:Y:S01]  /*4d00*/  FFMA R10, R13, R9, R6 ;  /* 0x000000090d0a7223 */ /* 0x000fe20000000006 */
[----:B------:R-:W-:-:S03]  /*4d10*/  IADD3 R6, PT, PT, R7, 0x7f, -R5 ;  /* 0x0000007f07067810 */ /* 0x000fc60007ffe805 */
[----:B------:R-:W-:Y:S01]  /*4d20*/  FFMA R11, R11, R10, R0 ;  /* 0x0000000a0b0b7223 */ /* 0x000fe20000000000 */
[----:B------:R-:W-:-:S03]  /*4d30*/  IADD3 R6, PT, PT, R6, R3, RZ ;  /* 0x0000000306067210 */ /* 0x000fc60007ffe0ff */
[----:B------:R-:W-:-:S05]  /*4d40*/  FFMA R0, R13, R11, R10 ;  /* 0x0000000b0d007223 */ /* 0x000fca000000000a */
[----:B------:R-:W-:-:S04]  /*4d50*/  SHF.R.U32.HI R5, RZ, 0x17, R0 ;  /* 0x00000017ff057819 */ /* 0x000fc80000011600 */
[----:B------:R-:W-:-:S04]  /*4d60*/  LOP3.LUT R5, R5, 0xff, RZ, 0xc0, !PT ;  /* 0x000000ff05057812 */ /* 0x000fc800078ec0ff */
[----:B------:R-:W-:-:S05]  /*4d70*/  IADD3 R7, PT, PT, R5, R6, RZ ;  /* 0x0000000605077210 */ /* 0x000fca0007ffe0ff */
[----:B------:R-:W-:-:S05]  /*4d80*/  VIADD R3, R7, 0xffffffff ;  /* 0xffffffff07037836 */ /* 0x000fca0000000000 */
[----:B------:R-:W-:-:S13]  /*4d90*/  ISETP.GE.U32.AND P0, PT, R3, 0xfe, PT ;  /* 0x000000fe0300780c */ /* 0x000fda0003f06070 */
[----:B------:R-:W-:Y:S05]  /*4da0*/  @!P0 BRA `(.L_x_70) ;  /* 0x0000000000808947 */ /* 0x000fea0003800000 */
[----:B------:R-:W-:-:S13]  /*4db0*/  ISETP.GT.AND P0, PT, R7, 0xfe, PT ;  /* 0x000000fe0700780c */ /* 0x000fda0003f04270 */
[----:B------:R-:W-:Y:S05]  /*4dc0*/  @P0 BRA `(.L_x_71) ;  /* 0x00000000006c0947 */ /* 0x000fea0003800000 */
[----:B------:R-:W-:-:S13]  /*4dd0*/  ISETP.GE.AND P0, PT, R7, 0x1, PT ;  /* 0x000000010700780c */ /* 0x000fda0003f06270 */
[----:B------:R-:W-:Y:S05]  /*4de0*/  @P0 BRA `(.L_x_72) ;  /* 0x0000000000740947 */ /* 0x000fea0003800000 */
[----:B------:R-:W-:Y:S02]  /*4df0*/  ISETP.GE.AND P0, PT, R7, -0x18, PT ;  /* 0xffffffe80700780c */ /* 0x000fe40003f06270 */
[----:B------:R-:W-:-:S11]  /*4e00*/  LOP3.LUT R0, R0, 0x80000000, RZ, 0xc0, !PT ;  /* 0x8000000000007812 */ /* 0x000fd600078ec0ff */
[----:B------:R-:W-:Y:S05]  /*4e10*/  @!P0 BRA `(.L_x_72) ;  /* 0x0000000000688947 */ /* 0x000fea0003800000 */
[-CC-:B------:R-:W-:Y:S01]  /*4e20*/  FFMA.RZ R3, R13, R11.reuse, R10.reuse ;  /* 0x0000000b0d037223 */ /* 0x180fe2000000c00a */
[----:B------:R-:W-:Y:S01]  /*4e30*/  IADD3 R8, PT, PT, R7, 0x20, RZ ;  /* 0x0000002007087810 */ /* 0x000fe20007ffe0ff */
[-CC-:B------:R-:W-:Y:S01]  /*4e40*/  FFMA.RM R6, R13, R11.reuse, R10.reuse ;  /* 0x0000000b0d067223 */ /* 0x180fe2000000400a */
[----:B------:R-:W-:Y:S02]  /*4e50*/  ISETP.NE.AND P5, PT, R7, RZ, PT ;  /* 0x000000ff0700720c */ /* 0x000fe40003fa5270 */
[----:B------:R-:W-:Y:S01]  /*4e60*/  LOP3.LUT R5, R3, 0x7fffff, RZ, 0xc0, !PT ;  /* 0x007fffff03057812 */ /* 0x000fe200078ec0ff */
[----:B------:R-:W-:Y:S01]  /*4e70*/  FFMA.RP R3, R13, R11, R10 ;  /* 0x0000000b0d037223 */ /* 0x000fe2000000800a */
[----:B------:R-:W-:Y:S02]  /*4e80*/  ISETP.NE.AND P2, PT, R7, RZ, PT ;  /* 0x000000ff0700720c */ /* 0x000fe40003f45270 */
[----:B------:R-:W-:Y:S02]  /*4e90*/  LOP3.LUT R5, R5, 0x800000, RZ, 0xfc, !PT ;  /* 0x0080000005057812 */ /* 0x000fe400078efcff */
[----:B------:R-:W-:-:S02]  /*4ea0*/  IADD3 R7, PT, PT, -R7, RZ, RZ ;  /* 0x000000ff07077210 */ /* 0x000fc40007ffe1ff */
[----:B------:R-:W-:Y:S02]  /*4eb0*/  SHF.L.U32 R8, R5, R8, RZ ;  /* 0x0000000805087219 */ /* 0x000fe400000006ff */
[----:B------:R-:W-:Y:S02]  /*4ec0*/  FSETP.NEU.FTZ.AND P0, PT, R3, R6, PT ;  /* 0x000000060300720b */ /* 0x000fe40003f1d000 */
[----:B------:R-:W-:Y:S02]  /*4ed0*/  SEL R6, R7, RZ, P5 ;  /* 0x000000ff07067207 */ /* 0x000fe40002800000 */
[----:B------:R-:W-:Y:S02]  /*4ee0*/  ISETP.NE.AND P2, PT, R8, RZ, P2 ;  /* 0x000000ff0800720c */ /* 0x000fe40001745270 */
[----:B------:R-:W-:Y:S02]  /*4ef0*/  SHF.R.U32.HI R6, RZ, R6, R5 ;  /* 0x00000006ff067219 */ /* 0x000fe40000011605 */
[----:B------:R-:W-:-:S02]  /*4f00*/  PLOP3.LUT P0, PT, P0, P2, PT, 0xf8, 0x8f ;  /* 0x00000000008f781c */ /* 0x000fc40000705f70 */
[----:B------:R-:W-:Y:S02]  /*4f10*/  SHF.R.U32.HI R8, RZ, 0x1, R6 ;  /* 0x00000001ff087819 */ /* 0x000fe40000011606 */
[----:B------:R-:W-:-:S04]  /*4f20*/  SEL R3, RZ, 0x1, !P0 ;  /* 0x00000001ff037807 */ /* 0x000fc80004000000 */
[----:B------:R-:W-:-:S04]  /*4f30*/  LOP3.LUT R3, R3, 0x1, R8, 0xf8, !PT ;  /* 0x0000000103037812 */ /* 0x000fc800078ef808 */
[----:B------:R-:W-:-:S05]  /*4f40*/  LOP3.LUT R3, R3, R6, RZ, 0xc0, !PT ;  /* 0x0000000603037212 */ /* 0x000fca00078ec0ff */
[----:B------:R-:W-:-:S05]  /*4f50*/  IMAD.IADD R3, R8, 0x1, R3 ;  /* 0x0000000108037824 */ /* 0x000fca00078e0203 */
[----:B------:R-:W-:Y:S01]  /*4f60*/  LOP3.LUT R0, R3, R0, RZ, 0xfc, !PT ;  /* 0x0000000003007212 */ /* 0x000fe200078efcff */
[----:B------:R-:W-:Y:S06]  /*4f70*/  BRA `(.L_x_72) ;  /* 0x0000000000107947 */ /* 0x000fec0003800000 */
.L_x_71:
[----:B------:R-:W-:-:S04]  /*4f80*/  LOP3.LUT R0, R0, 0x80000000, RZ, 0xc0, !PT ;  /* 0x8000000000007812 */ /* 0x000fc800078ec0ff */
[----:B------:R-:W-:Y:S01]  /*4f90*/  LOP3.LUT R0, R0, 0x7f800000, RZ, 0xfc, !PT ;  /* 0x7f80000000007812 */ /* 0x000fe200078efcff */
[----:B------:R-:W-:Y:S06]  /*4fa0*/  BRA `(.L_x_72) ;  /* 0x0000000000047947 */ /* 0x000fec0003800000 */
.L_x_70:
[----:B------:R-:W-:-:S07]  /*4fb0*/  LEA R0, R6, R0, 0x17 ;  /* 0x0000000006007211 */ /* 0x000fce00078eb8ff */
.L_x_72:
[----:B------:R-:W-:Y:S05]  /*4fc0*/  BSYNC.RECONVERGENT B2 ;  /* 0x0000000000027941 */ /* 0x000fea0003800200 */
.L_x_69:
[----:B------:R-:W-:Y:S05]  /*4fd0*/  BRA `(.L_x_73) ;  /* 0x0000000000207947 */ /* 0x000fea0003800000 */
.L_x_68:
[----:B------:R-:W-:-:S04]  /*4fe0*/  LOP3.LUT R0, R7, 0x80000000, R6, 0x48, !PT ;  /* 0x8000000007007812 */ /* 0x000fc800078e4806 */
[----:B------:R-:W-:Y:S01]  /*4ff0*/  LOP3.LUT R0, R0, 0x7f800000, RZ, 0xfc, !PT ;  /* 0x7f80000000007812 */ /* 0x000fe200078efcff */
[----:B------:R-:W-:Y:S06]  /*5000*/  BRA `(.L_x_73) ;  /* 0x0000000000147947 */ /* 0x000fec0003800000 */
.L_x_67:
[----:B------:R-:W-:Y:S01]  /*5010*/  LOP3.LUT R0, R7, 0x80000000, R6, 0x48, !PT ;  /* 0x8000000007007812 */ /* 0x000fe200078e4806 */
[----:B------:R-:W-:Y:S06]  /*5020*/  BRA `(.L_x_73) ;  /* 0x00000000000c7947 */ /* 0x000fec0003800000 */
.L_x_66:
[----:B------:R-:W0:Y:S01]  /*5030*/  MUFU.RSQ R0, -QNAN ;  /* 0xffc0000000007908 */ /* 0x000e220000001400 */
[----:B------:R-:W-:Y:S05]  /*5040*/  BRA `(.L_x_73) ;  /* 0x0000000000047947 */ /* 0x000fea0003800000 */
.L_x_65:
[----:B------:R-:W-:-:S07]  /*5050*/  FADD.FTZ R0, R0, R23 ;  /* 0x0000001700007221 */ /* 0x000fce0000010000 */
.L_x_73:
[----:B------:R-:W-:Y:S05]  /*5060*/  BSYNC.RECONVERGENT B1 ;  /* 0x0000000000017941 */ /* 0x000fea0003800200 */
.L_x_63:
[----:B------:R-:W-:-:S04]  /*5070*/  HFMA2 R5, -RZ, RZ, 0, 0 ;  /* 0x00000000ff057431 */ /* 0x000fc800000001ff */
[----:B0-----:R-:W-:Y:S05]  /*5080*/  RET.REL.NODEC R4 `(_Z25flash_attn_forward_kernelPKfS0_S0_Pfii) ;  /* 0xffffffac04dc7950 */ /* 0x001fea0003c3ffff */
.L_x_74:
[----:B------:R-:W-:-:S00]  /*5090*/  BRA `(.L_x_74) ;  /* 0xfffffffc00fc7947 */ /* 0x000fc0000383ffff */
[----:B------:R-:W-:-:S00]  /*50a0*/  NOP ;  /* 0x0000000000007918 */ /* 0x000fc00000000000 */
        /* <DEDUP_REMOVED lines=13> */
.L_x_76:


//--------------------- .nv.shared._Z25flash_attn_forward_kernelPKfS0_S0_Pfii --------------------------
	.section	.nv.shared._Z25flash_attn_forward_kernelPKfS0_S0_Pfii,"aw",@nobits
	.sectionflags	@""
	.align	4
.nv.shared._Z25flash_attn_forward_kernelPKfS0_S0_Pfii:
	.zero		33792


//--------------------- .nv.shared.reserved.0     --------------------------
	.section	.nv.shared.reserved.0,"aw",@nobits
	.weak		__nv_reservedSMEM_offset_0_alias
	.size		__nv_reservedSMEM_offset_0_alias, 0, 64
	.other		__nv_reservedSMEM_offset_0_alias,@"STO_CUDA_RESERVED_SHARED STV_DEFAULT"
__nv_reservedSMEM_offset_0_alias:
	.zero		0
	.zero		64


//--------------------- .nv.constant0._Z25flash_attn_forward_kernelPKfS0_S0_Pfii --------------------------
	.section	.nv.constant0._Z25flash_attn_forward_kernelPKfS0_S0_Pfii,"a",@progbits
	.sectionflags	@""
	.align	4
.nv.constant0._Z25flash_attn_forward_kernelPKfS0_S0_Pfii:
	.zero		936


//--------------------- SYMBOLS --------------------------

	.type		.nv.reservedSmem.offset0,@object
	.size		.nv.reservedSmem.offset0,0x4
	.type		.nv.reservedSmem.cap,@object
	.size		.nv.reservedSmem.cap,0x4
